//
// Generated by NVIDIA NVVM Compiler
//
// Compiler Build ID: CL-36424714
// Cuda compilation tools, release 13.0, V13.0.88
// Based on NVVM 20.0.0
//

.version 9.0
.target sm_100
.address_size 64

	// .globl	main_kernel2
// _ZZ12main_kernel2E15A_global_shared has been demoted
// _ZZ12main_kernel2E15B_global_shared has been demoted

.visible .entry main_kernel2(
	.param .u64 .ptr .align 1 main_kernel2_param_0,
	.param .u64 .ptr .align 1 main_kernel2_param_1,
	.param .u64 .ptr .align 1 main_kernel2_param_2
)
.maxntid 128
{
	.reg .pred 	%p<2>;
	.reg .b32 	%r<640>;
	.reg .b64 	%rd<28>;
	// demoted variable
	.shared .align 1 .b8 _ZZ12main_kernel2E15A_global_shared[2048];
	// demoted variable
	.shared .align 1 .b8 _ZZ12main_kernel2E15B_global_shared[8192];
	ld.param.u64 	%rd4, [main_kernel2_param_0];
	ld.param.u64 	%rd5, [main_kernel2_param_1];
	ld.param.u64 	%rd3, [main_kernel2_param_2];
	cvta.to.global.u64 	%rd1, %rd5;
	cvta.to.global.u64 	%rd2, %rd4;
	mov.u32 	%r277, %tid.y;
	shl.b32 	%r278, %r277, 10;
	mov.u32 	%r1, %tid.z;
	shl.b32 	%r279, %r1, 9;
	add.s32 	%r280, %r278, %r279;
	mov.u32 	%r281, %tid.x;
	shl.b32 	%r282, %r281, 4;
	add.s32 	%r283, %r280, %r282;
	mov.u32 	%r284, _ZZ12main_kernel2E15A_global_shared;
	add.s32 	%r2, %r284, %r283;
	mov.u32 	%r285, %ctaid.y;
	shl.b32 	%r286, %r285, 20;
	shl.b32 	%r287, %r277, 19;
	add.s32 	%r3, %r286, %r287;
	shl.b32 	%r288, %r1, 18;
	add.s32 	%r289, %r3, %r288;
	or.b32  	%r510, %r289, %r282;
	shl.b32 	%r290, %r277, 12;
	shl.b32 	%r291, %r1, 11;
	add.s32 	%r292, %r290, %r291;
	or.b32  	%r293, %r292, %r282;
	mov.u32 	%r5, %ctaid.z;
	shl.b32 	%r294, %r5, 22;
	shl.b32 	%r295, %r277, 21;
	add.s32 	%r296, %r294, %r295;
	shl.b32 	%r297, %r1, 20;
	add.s32 	%r298, %r296, %r297;
	or.b32  	%r509, %r298, %r282;
	shl.b32 	%r299, %r1, 12;
	mov.u32 	%r300, _ZZ12main_kernel2E15B_global_shared;
	add.s32 	%r7, %r300, %r293;
	add.s32 	%r8, %r284, %r278;
	add.s32 	%r9, %r300, %r299;
	add.s32 	%r10, %r8, 256;
	add.s32 	%r11, %r8, 768;
	add.s32 	%r12, %r9, 256;
	add.s32 	%r13, %r9, 1280;
	mov.b32 	%r511, 0;
	mov.u32 	%r512, %r511;
	mov.u32 	%r513, %r511;
	mov.u32 	%r514, %r511;
	mov.u32 	%r515, %r511;
	mov.u32 	%r516, %r511;
	mov.u32 	%r517, %r511;
	mov.u32 	%r518, %r511;
	mov.u32 	%r519, %r511;
	mov.u32 	%r520, %r511;
	mov.u32 	%r521, %r511;
	mov.u32 	%r522, %r511;
	mov.u32 	%r523, %r511;
	mov.u32 	%r524, %r511;
	mov.u32 	%r525, %r511;
	mov.u32 	%r526, %r511;
	mov.u32 	%r527, %r511;
	mov.u32 	%r528, %r511;
	mov.u32 	%r529, %r511;
	mov.u32 	%r530, %r511;
	mov.u32 	%r531, %r511;
	mov.u32 	%r532, %r511;
	mov.u32 	%r533, %r511;
	mov.u32 	%r534, %r511;
	mov.u32 	%r535, %r511;
	mov.u32 	%r536, %r511;
	mov.u32 	%r537, %r511;
	mov.u32 	%r538, %r511;
	mov.u32 	%r539, %r511;
	mov.u32 	%r540, %r511;
	mov.u32 	%r541, %r511;
	mov.u32 	%r542, %r511;
	mov.u32 	%r543, %r511;
	mov.u32 	%r544, %r511;
	mov.u32 	%r545, %r511;
	mov.u32 	%r546, %r511;
	mov.u32 	%r547, %r511;
	mov.u32 	%r548, %r511;
	mov.u32 	%r549, %r511;
	mov.u32 	%r550, %r511;
	mov.u32 	%r551, %r511;
	mov.u32 	%r552, %r511;
	mov.u32 	%r553, %r511;
	mov.u32 	%r554, %r511;
	mov.u32 	%r555, %r511;
	mov.u32 	%r556, %r511;
	mov.u32 	%r557, %r511;
	mov.u32 	%r558, %r511;
	mov.u32 	%r559, %r511;
	mov.u32 	%r560, %r511;
	mov.u32 	%r561, %r511;
	mov.u32 	%r562, %r511;
	mov.u32 	%r563, %r511;
	mov.u32 	%r564, %r511;
	mov.u32 	%r565, %r511;
	mov.u32 	%r566, %r511;
	mov.u32 	%r567, %r511;
	mov.u32 	%r568, %r511;
	mov.u32 	%r569, %r511;
	mov.u32 	%r570, %r511;
	mov.u32 	%r571, %r511;
	mov.u32 	%r572, %r511;
	mov.u32 	%r573, %r511;
	mov.u32 	%r574, %r511;
	mov.u32 	%r575, %r511;
	mov.u32 	%r576, %r511;
	mov.u32 	%r577, %r511;
	mov.u32 	%r578, %r511;
	mov.u32 	%r579, %r511;
	mov.u32 	%r580, %r511;
	mov.u32 	%r581, %r511;
	mov.u32 	%r582, %r511;
	mov.u32 	%r583, %r511;
	mov.u32 	%r584, %r511;
	mov.u32 	%r585, %r511;
	mov.u32 	%r586, %r511;
	mov.u32 	%r587, %r511;
	mov.u32 	%r588, %r511;
	mov.u32 	%r589, %r511;
	mov.u32 	%r590, %r511;
	mov.u32 	%r591, %r511;
	mov.u32 	%r592, %r511;
	mov.u32 	%r593, %r511;
	mov.u32 	%r594, %r511;
	mov.u32 	%r595, %r511;
	mov.u32 	%r596, %r511;
	mov.u32 	%r597, %r511;
	mov.u32 	%r598, %r511;
	mov.u32 	%r599, %r511;
	mov.u32 	%r600, %r511;
	mov.u32 	%r601, %r511;
	mov.u32 	%r602, %r511;
	mov.u32 	%r603, %r511;
	mov.u32 	%r604, %r511;
	mov.u32 	%r605, %r511;
	mov.u32 	%r606, %r511;
	mov.u32 	%r607, %r511;
	mov.u32 	%r608, %r511;
	mov.u32 	%r609, %r511;
	mov.u32 	%r610, %r511;
	mov.u32 	%r611, %r511;
	mov.u32 	%r612, %r511;
	mov.u32 	%r613, %r511;
	mov.u32 	%r614, %r511;
	mov.u32 	%r615, %r511;
	mov.u32 	%r616, %r511;
	mov.u32 	%r617, %r511;
	mov.u32 	%r618, %r511;
	mov.u32 	%r619, %r511;
	mov.u32 	%r620, %r511;
	mov.u32 	%r621, %r511;
	mov.u32 	%r622, %r511;
	mov.u32 	%r623, %r511;
	mov.u32 	%r624, %r511;
	mov.u32 	%r625, %r511;
	mov.u32 	%r626, %r511;
	mov.u32 	%r627, %r511;
	mov.u32 	%r628, %r511;
	mov.u32 	%r629, %r511;
	mov.u32 	%r630, %r511;
	mov.u32 	%r631, %r511;
	mov.u32 	%r632, %r511;
	mov.u32 	%r633, %r511;
	mov.u32 	%r634, %r511;
	mov.u32 	%r635, %r511;
	mov.u32 	%r636, %r511;
	mov.u32 	%r637, %r511;
	mov.u32 	%r638, %r511;
	mov.u32 	%r639, %r511;
$L__BB0_1:
	bar.sync 	0;
	cvt.u64.u32 	%rd6, %r510;
	add.s64 	%rd7, %rd2, %rd6;
	ld.global.nc.v4.u32 	{%r301, %r302, %r303, %r304}, [%rd7];
	st.shared.v4.u32 	[%r2], {%r301, %r302, %r303, %r304};
	cvt.u64.u32 	%rd8, %r509;
	add.s64 	%rd9, %rd1, %rd8;
	ld.global.nc.v4.u32 	{%r305, %r306, %r307, %r308}, [%rd9];
	st.shared.v4.u32 	[%r7], {%r305, %r306, %r307, %r308};
	ld.global.nc.v4.u32 	{%r309, %r310, %r311, %r312}, [%rd9+262144];
	st.shared.v4.u32 	[%r7+512], {%r309, %r310, %r311, %r312};
	ld.global.nc.v4.u32 	{%r313, %r314, %r315, %r316}, [%rd9+524288];
	st.shared.v4.u32 	[%r7+1024], {%r313, %r314, %r315, %r316};
	ld.global.nc.v4.u32 	{%r317, %r318, %r319, %r320}, [%rd9+786432];
	st.shared.v4.u32 	[%r7+1536], {%r317, %r318, %r319, %r320};
	bar.sync 	0;
	mov.b32 	%r321, 16;
	wmma.load.a.sync.aligned.row.m16n16k16.shared.s8 	{%r322, %r323}, [%r8], %r321;
	add.s32 	%r324, %r8, 512;
	wmma.load.a.sync.aligned.row.m16n16k16.shared.s8 	{%r325, %r326}, [%r324], %r321;
	wmma.load.b.sync.aligned.col.m16n16k16.shared.s8 	{%r327, %r328}, [%r9], %r321;
	add.s32 	%r329, %r9, 512;
	wmma.load.b.sync.aligned.col.m16n16k16.shared.s8 	{%r330, %r331}, [%r329], %r321;
	add.s32 	%r332, %r9, 1024;
	wmma.load.b.sync.aligned.col.m16n16k16.shared.s8 	{%r333, %r334}, [%r332], %r321;
	add.s32 	%r335, %r9, 1536;
	wmma.load.b.sync.aligned.col.m16n16k16.shared.s8 	{%r336, %r337}, [%r335], %r321;
	add.s32 	%r338, %r9, 2048;
	wmma.load.b.sync.aligned.col.m16n16k16.shared.s8 	{%r339, %r340}, [%r338], %r321;
	add.s32 	%r341, %r9, 2560;
	wmma.load.b.sync.aligned.col.m16n16k16.shared.s8 	{%r342, %r343}, [%r341], %r321;
	add.s32 	%r344, %r9, 3072;
	wmma.load.b.sync.aligned.col.m16n16k16.shared.s8 	{%r345, %r346}, [%r344], %r321;
	add.s32 	%r347, %r9, 3584;
	wmma.load.b.sync.aligned.col.m16n16k16.shared.s8 	{%r348, %r349}, [%r347], %r321;
	wmma.mma.sync.aligned.row.col.m16n16k16.s32.s8.s8.s32 {%r350, %r351, %r352, %r353, %r354, %r355, %r356, %r357}, {%r322, %r323}, {%r327, %r328}, {%r618, %r617, %r616, %r615, %r614, %r613, %r612, %r611};
	wmma.mma.sync.aligned.row.col.m16n16k16.s32.s8.s8.s32 {%r358, %r359, %r360, %r361, %r362, %r363, %r364, %r365}, {%r322, %r323}, {%r330, %r331}, {%r610, %r609, %r608, %r607, %r606, %r605, %r604, %r603};
	wmma.mma.sync.aligned.row.col.m16n16k16.s32.s8.s8.s32 {%r366, %r367, %r368, %r369, %r370, %r371, %r372, %r373}, {%r322, %r323}, {%r333, %r334}, {%r602, %r601, %r600, %r599, %r598, %r597, %r596, %r595};
	wmma.mma.sync.aligned.row.col.m16n16k16.s32.s8.s8.s32 {%r374, %r375, %r376, %r377, %r378, %r379, %r380, %r381}, {%r322, %r323}, {%r336, %r337}, {%r594, %r593, %r592, %r591, %r590, %r589, %r588, %r587};
	wmma.mma.sync.aligned.row.col.m16n16k16.s32.s8.s8.s32 {%r382, %r383, %r384, %r385, %r386, %r387, %r388, %r389}, {%r322, %r323}, {%r339, %r340}, {%r586, %r585, %r584, %r583, %r582, %r581, %r580, %r579};
	wmma.mma.sync.aligned.row.col.m16n16k16.s32.s8.s8.s32 {%r390, %r391, %r392, %r393, %r394, %r395, %r396, %r397}, {%r322, %r323}, {%r342, %r343}, {%r578, %r577, %r576, %r575, %r574, %r573, %r572, %r571};
	wmma.mma.sync.aligned.row.col.m16n16k16.s32.s8.s8.s32 {%r398, %r399, %r400, %r401, %r402, %r403, %r404, %r405}, {%r322, %r323}, {%r345, %r346}, {%r570, %r569, %r568, %r567, %r566, %r565, %r564, %r563};
	wmma.mma.sync.aligned.row.col.m16n16k16.s32.s8.s8.s32 {%r406, %r407, %r408, %r409, %r410, %r411, %r412, %r413}, {%r322, %r323}, {%r348, %r349}, {%r562, %r561, %r560, %r559, %r558, %r557, %r556, %r555};
	wmma.mma.sync.aligned.row.col.m16n16k16.s32.s8.s8.s32 {%r414, %r415, %r416, %r417, %r418, %r419, %r420, %r421}, {%r325, %r326}, {%r327, %r328}, {%r554, %r553, %r552, %r551, %r550, %r549, %r548, %r547};
	wmma.mma.sync.aligned.row.col.m16n16k16.s32.s8.s8.s32 {%r422, %r423, %r424, %r425, %r426, %r427, %r428, %r429}, {%r325, %r326}, {%r330, %r331}, {%r546, %r545, %r544, %r543, %r542, %r541, %r540, %r539};
	wmma.mma.sync.aligned.row.col.m16n16k16.s32.s8.s8.s32 {%r430, %r431, %r432, %r433, %r434, %r435, %r436, %r437}, {%r325, %r326}, {%r333, %r334}, {%r538, %r537, %r536, %r535, %r534, %r533, %r532, %r531};
	wmma.mma.sync.aligned.row.col.m16n16k16.s32.s8.s8.s32 {%r438, %r439, %r440, %r441, %r442, %r443, %r444, %r445}, {%r325, %r326}, {%r336, %r337}, {%r530, %r529, %r528, %r527, %r526, %r525, %r524, %r523};
	wmma.mma.sync.aligned.row.col.m16n16k16.s32.s8.s8.s32 {%r446, %r447, %r448, %r449, %r450, %r451, %r452, %r453}, {%r325, %r326}, {%r339, %r340}, {%r522, %r521, %r520, %r519, %r518, %r517, %r516, %r515};
	wmma.mma.sync.aligned.row.col.m16n16k16.s32.s8.s8.s32 {%r454, %r455, %r456, %r457, %r458, %r459, %r460, %r461}, {%r325, %r326}, {%r342, %r343}, {%r514, %r513, %r512, %r511, %r619, %r620, %r621, %r622};
	wmma.mma.sync.aligned.row.col.m16n16k16.s32.s8.s8.s32 {%r462, %r463, %r464, %r465, %r466, %r467, %r468, %r469}, {%r325, %r326}, {%r345, %r346}, {%r623, %r624, %r625, %r626, %r627, %r628, %r629, %r630};
	wmma.mma.sync.aligned.row.col.m16n16k16.s32.s8.s8.s32 {%r470, %r471, %r472, %r473, %r474, %r475, %r476, %r477}, {%r325, %r326}, {%r348, %r349}, {%r631, %r632, %r633, %r634, %r635, %r636, %r637, %r638};
	wmma.load.a.sync.aligned.row.m16n16k16.shared.s8 	{%r478, %r479}, [%r10], %r321;
	wmma.load.a.sync.aligned.row.m16n16k16.shared.s8 	{%r480, %r481}, [%r11], %r321;
	wmma.load.b.sync.aligned.col.m16n16k16.shared.s8 	{%r482, %r483}, [%r12], %r321;
	add.s32 	%r484, %r9, 768;
	wmma.load.b.sync.aligned.col.m16n16k16.shared.s8 	{%r485, %r486}, [%r484], %r321;
	wmma.load.b.sync.aligned.col.m16n16k16.shared.s8 	{%r487, %r488}, [%r13], %r321;
	add.s32 	%r489, %r9, 1792;
	wmma.load.b.sync.aligned.col.m16n16k16.shared.s8 	{%r490, %r491}, [%r489], %r321;
	add.s32 	%r492, %r9, 2304;
	wmma.load.b.sync.aligned.col.m16n16k16.shared.s8 	{%r493, %r494}, [%r492], %r321;
	add.s32 	%r495, %r9, 2816;
	wmma.load.b.sync.aligned.col.m16n16k16.shared.s8 	{%r496, %r497}, [%r495], %r321;
	add.s32 	%r498, %r9, 3328;
	wmma.load.b.sync.aligned.col.m16n16k16.shared.s8 	{%r499, %r500}, [%r498], %r321;
	add.s32 	%r501, %r9, 3840;
	wmma.load.b.sync.aligned.col.m16n16k16.shared.s8 	{%r502, %r503}, [%r501], %r321;
	wmma.mma.sync.aligned.row.col.m16n16k16.s32.s8.s8.s32 {%r618, %r617, %r616, %r615, %r614, %r613, %r612, %r611}, {%r478, %r479}, {%r482, %r483}, {%r350, %r351, %r352, %r353, %r354, %r355, %r356, %r357};
	wmma.mma.sync.aligned.row.col.m16n16k16.s32.s8.s8.s32 {%r610, %r609, %r608, %r607, %r606, %r605, %r604, %r603}, {%r478, %r479}, {%r485, %r486}, {%r358, %r359, %r360, %r361, %r362, %r363, %r364, %r365};
	wmma.mma.sync.aligned.row.col.m16n16k16.s32.s8.s8.s32 {%r602, %r601, %r600, %r599, %r598, %r597, %r596, %r595}, {%r478, %r479}, {%r487, %r488}, {%r366, %r367, %r368, %r369, %r370, %r371, %r372, %r373};
	wmma.mma.sync.aligned.row.col.m16n16k16.s32.s8.s8.s32 {%r594, %r593, %r592, %r591, %r590, %r589, %r588, %r587}, {%r478, %r479}, {%r490, %r491}, {%r374, %r375, %r376, %r377, %r378, %r379, %r380, %r381};
	wmma.mma.sync.aligned.row.col.m16n16k16.s32.s8.s8.s32 {%r586, %r585, %r584, %r583, %r582, %r581, %r580, %r579}, {%r478, %r479}, {%r493, %r494}, {%r382, %r383, %r384, %r385, %r386, %r387, %r388, %r389};
	wmma.mma.sync.aligned.row.col.m16n16k16.s32.s8.s8.s32 {%r578, %r577, %r576, %r575, %r574, %r573, %r572, %r571}, {%r478, %r479}, {%r496, %r497}, {%r390, %r391, %r392, %r393, %r394, %r395, %r396, %r397};
	wmma.mma.sync.aligned.row.col.m16n16k16.s32.s8.s8.s32 {%r570, %r569, %r568, %r567, %r566, %r565, %r564, %r563}, {%r478, %r479}, {%r499, %r500}, {%r398, %r399, %r400, %r401, %r402, %r403, %r404, %r405};
	wmma.mma.sync.aligned.row.col.m16n16k16.s32.s8.s8.s32 {%r562, %r561, %r560, %r559, %r558, %r557, %r556, %r555}, {%r478, %r479}, {%r502, %r503}, {%r406, %r407, %r408, %r409, %r410, %r411, %r412, %r413};
	wmma.mma.sync.aligned.row.col.m16n16k16.s32.s8.s8.s32 {%r554, %r553, %r552, %r551, %r550, %r549, %r548, %r547}, {%r480, %r481}, {%r482, %r483}, {%r414, %r415, %r416, %r417, %r418, %r419, %r420, %r421};
	wmma.mma.sync.aligned.row.col.m16n16k16.s32.s8.s8.s32 {%r546, %r545, %r544, %r543, %r542, %r541, %r540, %r539}, {%r480, %r481}, {%r485, %r486}, {%r422, %r423, %r424, %r425, %r426, %r427, %r428, %r429};
	wmma.mma.sync.aligned.row.col.m16n16k16.s32.s8.s8.s32 {%r538, %r537, %r536, %r535, %r534, %r533, %r532, %r531}, {%r480, %r481}, {%r487, %r488}, {%r430, %r431, %r432, %r433, %r434, %r435, %r436, %r437};
	wmma.mma.sync.aligned.row.col.m16n16k16.s32.s8.s8.s32 {%r530, %r529, %r528, %r527, %r526, %r525, %r524, %r523}, {%r480, %r481}, {%r490, %r491}, {%r438, %r439, %r440, %r441, %r442, %r443, %r444, %r445};
	wmma.mma.sync.aligned.row.col.m16n16k16.s32.s8.s8.s32 {%r522, %r521, %r520, %r519, %r518, %r517, %r516, %r515}, {%r480, %r481}, {%r493, %r494}, {%r446, %r447, %r448, %r449, %r450, %r451, %r452, %r453};
	wmma.mma.sync.aligned.row.col.m16n16k16.s32.s8.s8.s32 {%r514, %r513, %r512, %r511, %r619, %r620, %r621, %r622}, {%r480, %r481}, {%r496, %r497}, {%r454, %r455, %r456, %r457, %r458, %r459, %r460, %r461};
	wmma.mma.sync.aligned.row.col.m16n16k16.s32.s8.s8.s32 {%r623, %r624, %r625, %r626, %r627, %r628, %r629, %r630}, {%r480, %r481}, {%r499, %r500}, {%r462, %r463, %r464, %r465, %r466, %r467, %r468, %r469};
	wmma.mma.sync.aligned.row.col.m16n16k16.s32.s8.s8.s32 {%r631, %r632, %r633, %r634, %r635, %r636, %r637, %r638}, {%r480, %r481}, {%r502, %r503}, {%r470, %r471, %r472, %r473, %r474, %r475, %r476, %r477};
	add.s32 	%r639, %r639, 1;
	add.s32 	%r510, %r510, 512;
	add.s32 	%r509, %r509, 512;
	setp.ne.s32 	%p1, %r639, 512;
	@%p1 bra 	$L__BB0_1;
	cvta.to.global.u64 	%rd10, %rd3;
	shl.b32 	%r504, %r5, 8;
	shl.b32 	%r505, %r1, 7;
	add.s32 	%r506, %r3, %r504;
	add.s32 	%r507, %r506, %r505;
	mul.wide.u32 	%rd11, %r507, 4;
	add.s64 	%rd12, %rd10, %rd11;
	mov.b32 	%r508, 16384;
	wmma.store.d.sync.aligned.row.m16n16k16.global.s32 	[%rd12], {%r618, %r617, %r616, %r615, %r614, %r613, %r612, %r611}, %r508;
	add.s64 	%rd13, %rd12, 64;
	wmma.store.d.sync.aligned.row.m16n16k16.global.s32 	[%rd13], {%r610, %r609, %r608, %r607, %r606, %r605, %r604, %r603}, %r508;
	add.s64 	%rd14, %rd12, 128;
	wmma.store.d.sync.aligned.row.m16n16k16.global.s32 	[%rd14], {%r602, %r601, %r600, %r599, %r598, %r597, %r596, %r595}, %r508;
	add.s64 	%rd15, %rd12, 192;
	wmma.store.d.sync.aligned.row.m16n16k16.global.s32 	[%rd15], {%r594, %r593, %r592, %r591, %r590, %r589, %r588, %r587}, %r508;
	add.s64 	%rd16, %rd12, 256;
	wmma.store.d.sync.aligned.row.m16n16k16.global.s32 	[%rd16], {%r586, %r585, %r584, %r583, %r582, %r581, %r580, %r579}, %r508;
	add.s64 	%rd17, %rd12, 320;
	wmma.store.d.sync.aligned.row.m16n16k16.global.s32 	[%rd17], {%r578, %r577, %r576, %r575, %r574, %r573, %r572, %r571}, %r508;
	add.s64 	%rd18, %rd12, 384;
	wmma.store.d.sync.aligned.row.m16n16k16.global.s32 	[%rd18], {%r570, %r569, %r568, %r567, %r566, %r565, %r564, %r563}, %r508;
	add.s64 	%rd19, %rd12, 448;
	wmma.store.d.sync.aligned.row.m16n16k16.global.s32 	[%rd19], {%r562, %r561, %r560, %r559, %r558, %r557, %r556, %r555}, %r508;
	add.s64 	%rd20, %rd12, 1048576;
	wmma.store.d.sync.aligned.row.m16n16k16.global.s32 	[%rd20], {%r554, %r553, %r552, %r551, %r550, %r549, %r548, %r547}, %r508;
	add.s64 	%rd21, %rd12, 1048640;
	wmma.store.d.sync.aligned.row.m16n16k16.global.s32 	[%rd21], {%r546, %r545, %r544, %r543, %r542, %r541, %r540, %r539}, %r508;
	add.s64 	%rd22, %rd12, 1048704;
	wmma.store.d.sync.aligned.row.m16n16k16.global.s32 	[%rd22], {%r538, %r537, %r536, %r535, %r534, %r533, %r532, %r531}, %r508;
	add.s64 	%rd23, %rd12, 1048768;
	wmma.store.d.sync.aligned.row.m16n16k16.global.s32 	[%rd23], {%r530, %r529, %r528, %r527, %r526, %r525, %r524, %r523}, %r508;
	add.s64 	%rd24, %rd12, 1048832;
	wmma.store.d.sync.aligned.row.m16n16k16.global.s32 	[%rd24], {%r522, %r521, %r520, %r519, %r518, %r517, %r516, %r515}, %r508;
	add.s64 	%rd25, %rd12, 1048896;
	wmma.store.d.sync.aligned.row.m16n16k16.global.s32 	[%rd25], {%r514, %r513, %r512, %r511, %r619, %r620, %r621, %r622}, %r508;
	add.s64 	%rd26, %rd12, 1048960;
	wmma.store.d.sync.aligned.row.m16n16k16.global.s32 	[%rd26], {%r623, %r624, %r625, %r626, %r627, %r628, %r629, %r630}, %r508;
	add.s64 	%rd27, %rd12, 1049024;
	wmma.store.d.sync.aligned.row.m16n16k16.global.s32 	[%rd27], {%r631, %r632, %r633, %r634, %r635, %r636, %r637, %r638}, %r508;
	ret;

}
	// .globl	main_kernel0
.visible .entry main_kernel0(
	.param .u64 .ptr .align 1 main_kernel0_param_0,
	.param .u64 .ptr .align 1 main_kernel0_param_1
)
.maxntid 8
{
	.reg .b32 	%r<46>;
	.reg .b64 	%rd<15>;

	ld.param.u64 	%rd1, [main_kernel0_param_0];
	ld.param.u64 	%rd2, [main_kernel0_param_1];
	mov.u32 	%r1, %ctaid.y;
	shl.b32 	%r2, %r1, 15;
	mov.u32 	%r3, %ctaid.x;
	shl.b32 	%r4, %r3, 9;
	add.s32 	%r5, %r2, %r4;
	mov.u32 	%r6, %tid.x;
	shl.b32 	%r7, %r6, 4;
	or.b32  	%r8, %r5, %r7;
	shl.b32 	%r9, %r1, 5;
	and.b32  	%r10, %r9, 224;
	shr.u32 	%r11, %r3, 1;
	and.b32  	%r12, %r11, 1073741808;
	add.s32 	%r13, %r12, %r10;
	cvta.to.global.u64 	%rd3, %rd2;
	cvta.to.global.u64 	%rd4, %rd1;
	and.b32  	%r14, %r8, 2147221504;
	shl.b32 	%r15, %r6, 8;
	shl.b32 	%r16, %r3, 13;
	or.b32  	%r17, %r16, %r15;
	and.b32  	%r18, %r17, 255744;
	add.s32 	%r19, %r13, %r14;
	add.s32 	%r20, %r19, %r18;
	cvt.u64.u32 	%rd5, %r20;
	add.s64 	%rd6, %rd4, %rd5;
	cvt.u64.u32 	%rd7, %r8;
	add.s64 	%rd8, %rd3, %rd7;
	ld.global.nc.v4.u32 	{%r21, %r22, %r23, %r24}, [%rd8];
	st.global.v4.u32 	[%rd6], {%r21, %r22, %r23, %r24};
	or.b32  	%r25, %r17, 2048;
	and.b32  	%r26, %r25, 257792;
	add.s32 	%r27, %r19, %r26;
	cvt.u64.u32 	%rd9, %r27;
	add.s64 	%rd10, %rd4, %rd9;
	ld.global.nc.v4.u32 	{%r28, %r29, %r30, %r31}, [%rd8+128];
	st.global.v4.u32 	[%rd10], {%r28, %r29, %r30, %r31};
	or.b32  	%r32, %r17, 4096;
	and.b32  	%r33, %r32, 259840;
	add.s32 	%r34, %r19, %r33;
	cvt.u64.u32 	%rd11, %r34;
	add.s64 	%rd12, %rd4, %rd11;
	ld.global.nc.v4.u32 	{%r35, %r36, %r37, %r38}, [%rd8+256];
	st.global.v4.u32 	[%rd12], {%r35, %r36, %r37, %r38};
	or.b32  	%r39, %r17, 6144;
	and.b32  	%r40, %r39, 261888;
	add.s32 	%r41, %r19, %r40;
	cvt.u64.u32 	%rd13, %r41;
	add.s64 	%rd14, %rd4, %rd13;
	ld.global.nc.v4.u32 	{%r42, %r43, %r44, %r45}, [%rd8+384];
	st.global.v4.u32 	[%rd14], {%r42, %r43, %r44, %r45};
	ret;

}
	// .globl	main_kernel1
.visible .entry main_kernel1(
	.param .u64 .ptr .align 1 main_kernel1_param_0,
	.param .u64 .ptr .align 1 main_kernel1_param_1
)
.maxntid 8
{
	.reg .b32 	%r<46>;
	.reg .b64 	%rd<15>;

	ld.param.u64 	%rd1, [main_kernel1_param_0];
	ld.param.u64 	%rd2, [main_kernel1_param_1];
	mov.u32 	%r1, %ctaid.y;
	shl.b32 	%r2, %r1, 15;
	mov.u32 	%r3, %ctaid.x;
	shl.b32 	%r4, %r3, 9;
	add.s32 	%r5, %r2, %r4;
	mov.u32 	%r6, %tid.x;
	shl.b32 	%r7, %r6, 4;
	or.b32  	%r8, %r5, %r7;
	shl.b32 	%r9, %r1, 5;
	and.b32  	%r10, %r9, 224;
	shr.u32 	%r11, %r3, 1;
	and.b32  	%r12, %r11, 1073741808;
	add.s32 	%r13, %r12, %r10;
	cvta.to.global.u64 	%rd3, %rd2;
	cvta.to.global.u64 	%rd4, %rd1;
	and.b32  	%r14, %r8, 2147221504;
	shl.b32 	%r15, %r6, 8;
	shl.b32 	%r16, %r3, 13;
	or.b32  	%r17, %r16, %r15;
	and.b32  	%r18, %r17, 255744;
	add.s32 	%r19, %r13, %r14;
	add.s32 	%r20, %r19, %r18;
	cvt.u64.u32 	%rd5, %r20;
	add.s64 	%rd6, %rd4, %rd5;
	cvt.u64.u32 	%rd7, %r8;
	add.s64 	%rd8, %rd3, %rd7;
	ld.global.nc.v4.u32 	{%r21, %r22, %r23, %r24}, [%rd8];
	st.global.v4.u32 	[%rd6], {%r21, %r22, %r23, %r24};
	or.b32  	%r25, %r17, 2048;
	and.b32  	%r26, %r25, 257792;
	add.s32 	%r27, %r19, %r26;
	cvt.u64.u32 	%rd9, %r27;
	add.s64 	%rd10, %rd4, %rd9;
	ld.global.nc.v4.u32 	{%r28, %r29, %r30, %r31}, [%rd8+128];
	st.global.v4.u32 	[%rd10], {%r28, %r29, %r30, %r31};
	or.b32  	%r32, %r17, 4096;
	and.b32  	%r33, %r32, 259840;
	add.s32 	%r34, %r19, %r33;
	cvt.u64.u32 	%rd11, %r34;
	add.s64 	%rd12, %rd4, %rd11;
	ld.global.nc.v4.u32 	{%r35, %r36, %r37, %r38}, [%rd8+256];
	st.global.v4.u32 	[%rd12], {%r35, %r36, %r37, %r38};
	or.b32  	%r39, %r17, 6144;
	and.b32  	%r40, %r39, 261888;
	add.s32 	%r41, %r19, %r40;
	cvt.u64.u32 	%rd13, %r41;
	add.s64 	%rd14, %rd4, %rd13;
	ld.global.nc.v4.u32 	{%r42, %r43, %r44, %r45}, [%rd8+384];
	st.global.v4.u32 	[%rd14], {%r42, %r43, %r44, %r45};
	ret;

}


// ===== COMPILED SASS (sm_100) =====

	.target	sm_100

	.elftype	@"ET_EXEC"


//--------------------- .note.nv.tkinfo           --------------------------
	.section	.note.nv.tkinfo,"",@"SHT_NOTE"
	.sectionflags	@"SHF_NOTE_NV_TKINFO"
	.tkinfo
        /*0018*/ 	.word	0x00000002
        /*0030*/ 	.string	""
        /*0030*/ 	.string	"ptxas"
        /*0030*/ 	.string	"Cuda compilation tools, release 13.0, V13.0.88"
        /*0030*/ 	.string	"Build cuda_13.0.r13.0/compiler.36424714_0"
        /*0030*/ 	.string	"-arch sm_100 -m 64 "



//--------------------- .note.nv.cuinfo           --------------------------
	.section	.note.nv.cuinfo,"",@"SHT_NOTE"
	.sectionflags	@"SHF_NOTE_NV_CUINFO"
        /*0018*/ 	.short	0x0002
        /*001a*/ 	.short	0x0064
        /*001c*/ 	.short	0x0082
	.zero		2


//--------------------- .nv.info                  --------------------------
	.section	.nv.info,"",@"SHT_CUDA_INFO"
	.align	4


	//----- nvinfo : EIATTR_REGCOUNT
	.align		4
        /*0000*/ 	.byte	0x04, 0x2f
        /*0002*/ 	.short	(.L_1 - .L_0)
	.align		4
.L_0:
        /*0004*/ 	.word	index@(main_kernel2)
        /*0008*/ 	.word	0x000000a8


	//----- nvinfo : EIATTR_FRAME_SIZE
	.align		4
.L_1:
        /*000c*/ 	.byte	0x04, 0x11
        /*000e*/ 	.short	(.L_3 - .L_2)
	.align		4
.L_2:
        /*0010*/ 	.word	index@(main_kernel2)
        /*0014*/ 	.word	0x00000000


	//----- nvinfo : EIATTR_REGCOUNT
	.align		4
.L_3:
        /*0018*/ 	.byte	0x04, 0x2f
        /*001a*/ 	.short	(.L_5 - .L_4)
	.align		4
.L_4:
        /*001c*/ 	.word	index@(main_kernel0)
        /*0020*/ 	.word	0x0000001c


	//----- nvinfo : EIATTR_FRAME_SIZE
	.align		4
.L_5:
        /*0024*/ 	.byte	0x04, 0x11
        /*0026*/ 	.short	(.L_7 - .L_6)
	.align		4
.L_6:
        /*0028*/ 	.word	index@(main_kernel0)
        /*002c*/ 	.word	0x00000000


	//----- nvinfo : EIATTR_REGCOUNT
	.align		4
.L_7:
        /*0030*/ 	.byte	0x04, 0x2f
        /*0032*/ 	.short	(.L_9 - .L_8)
	.align		4
.L_8:
        /*0034*/ 	.word	index@(main_kernel1)
        /*0038*/ 	.word	0x0000001c


	//----- nvinfo : EIATTR_FRAME_SIZE
	.align		4
.L_9:
        /*003c*/ 	.byte	0x04, 0x11
        /*003e*/ 	.short	(.L_11 - .L_10)
	.align		4
.L_10:
        /*0040*/ 	.word	index@(main_kernel1)
        /*0044*/ 	.word	0x00000000


	//----- nvinfo : EIATTR_MIN_STACK_SIZE
	.align		4
.L_11:
        /*0048*/ 	.byte	0x04, 0x12
        /*004a*/ 	.short	(.L_13 - .L_12)
	.align		4
.L_12:
        /*004c*/ 	.word	index@(main_kernel1)
        /*0050*/ 	.word	0x00000000


	//----- nvinfo : EIATTR_MIN_STACK_SIZE
	.align		4
.L_13:
        /*0054*/ 	.byte	0x04, 0x12
        /*0056*/ 	.short	(.L_15 - .L_14)
	.align		4
.L_14:
        /*0058*/ 	.word	index@(main_kernel0)
        /*005c*/ 	.word	0x00000000


	//----- nvinfo : EIATTR_MIN_STACK_SIZE
	.align		4
.L_15:
        /*0060*/ 	.byte	0x04, 0x12
        /*0062*/ 	.short	(.L_17 - .L_16)
	.align		4
.L_16:
        /*0064*/ 	.word	index@(main_kernel2)
        /*0068*/ 	.word	0x00000000
.L_17:


//--------------------- .nv.compat                --------------------------
	.section	.nv.compat,"",@"SHT_CUDA_COMPAT_INFO"
	.align	4
        /*0000*/ 	.byte	0x02, 0x09, 0x00, 0x00, 0x02, 0x02, 0x01, 0x00, 0x02, 0x05, 0x05, 0x00, 0x03, 0x07, 0x01, 0x01
        /*0010*/ 	.byte	0x02, 0x03, 0x00, 0x00, 0x02, 0x06, 0x01, 0x00, 0x04, 0x0b, 0x08, 0x00, 0x01, 0x00, 0x00, 0x00
        /*0020*/ 	.byte	0x00, 0x00, 0x00, 0x00


//--------------------- .nv.info.main_kernel1     --------------------------
	.section	.nv.info.main_kernel1,"",@"SHT_CUDA_INFO"
	.sectionflags	@""
	.align	4


	//----- nvinfo : EIATTR_CUDA_API_VERSION
	.align		4
        /*0000*/ 	.byte	0x04, 0x37
        /*0002*/ 	.short	(.L_19 - .L_18)
.L_18:
        /*0004*/ 	.word	0x00000082


	//----- nvinfo : EIATTR_KPARAM_INFO
	.align		4
.L_19:
        /*0008*/ 	.byte	0x04, 0x17
        /*000a*/ 	.short	(.L_21 - .L_20)
.L_20:
        /*000c*/ 	.word	0x00000000
        /*0010*/ 	.short	0x0001
        /*0012*/ 	.short	0x0008
        /*0014*/ 	.byte	0x00, 0xf5, 0x21, 0x00


	//----- nvinfo : EIATTR_KPARAM_INFO
	.align		4
.L_21:
        /*0018*/ 	.byte	0x04, 0x17
        /*001a*/ 	.short	(.L_23 - .L_22)
.L_22:
        /*001c*/ 	.word	0x00000000
        /*0020*/ 	.short	0x0000
        /*0022*/ 	.short	0x0000
        /*0024*/ 	.byte	0x00, 0xf5, 0x21, 0x00


	//----- nvinfo : EIATTR_SPARSE_MMA_MASK
	.align		4
.L_23:
        /*0028*/ 	.byte	0x03, 0x50
        /*002a*/ 	.short	0x0000


	//----- nvinfo : EIATTR_MAXREG_COUNT
	.align		4
        /*002c*/ 	.byte	0x03, 0x1b
        /*002e*/ 	.short	0x00ff


	//----- nvinfo : EIATTR_MERCURY_ISA_VERSION
	.align		4
        /*0030*/ 	.byte	0x03, 0x5f
        /*0032*/ 	.short	0x0101


	//----- nvinfo : EIATTR_VRC_CTA_INIT_COUNT
	.align		4
        /*0034*/ 	.byte	0x02, 0x4a
	.zero		1
	.zero		1


	//----- nvinfo : EIATTR_EXIT_INSTR_OFFSETS
	.align		4
        /*0038*/ 	.byte	0x04, 0x1c
        /*003a*/ 	.short	(.L_25 - .L_24)


	//   ....[0]....
.L_24:
        /*003c*/ 	.word	0x00000300


	//----- nvinfo : EIATTR_MAX_THREADS
	.align		4
.L_25:
        /*0040*/ 	.byte	0x04, 0x05
        /*0042*/ 	.short	(.L_27 - .L_26)
.L_26:
        /*0044*/ 	.word	0x00000008
        /*0048*/ 	.word	0x00000001
        /*004c*/ 	.word	0x00000001


	//----- nvinfo : EIATTR_CBANK_PARAM_SIZE
	.align		4
.L_27:
        /*0050*/ 	.byte	0x03, 0x19
        /*0052*/ 	.short	0x0010


	//----- nvinfo : EIATTR_PARAM_CBANK
	.align		4
        /*0054*/ 	.byte	0x04, 0x0a
        /*0056*/ 	.short	(.L_29 - .L_28)
	.align		4
.L_28:
        /*0058*/ 	.word	index@(.nv.constant0.main_kernel1)
        /*005c*/ 	.short	0x0380
        /*005e*/ 	.short	0x0010


	//----- nvinfo : EIATTR_SW_WAR
	.align		4
.L_29:
        /*0060*/ 	.byte	0x04, 0x36
        /*0062*/ 	.short	(.L_31 - .L_30)
.L_30:
        /*0064*/ 	.word	0x00000008
.L_31:


//--------------------- .nv.info.main_kernel0     --------------------------
	.section	.nv.info.main_kernel0,"",@"SHT_CUDA_INFO"
	.sectionflags	@""
	.align	4


	//----- nvinfo : EIATTR_CUDA_API_VERSION
	.align		4
        /*0000*/ 	.byte	0x04, 0x37
        /*0002*/ 	.short	(.L_33 - .L_32)
.L_32:
        /*0004*/ 	.word	0x00000082


	//----- nvinfo : EIATTR_KPARAM_INFO
	.align		4
.L_33:
        /*0008*/ 	.byte	0x04, 0x17
        /*000a*/ 	.short	(.L_35 - .L_34)
.L_34:
        /*000c*/ 	.word	0x00000000
        /*0010*/ 	.short	0x0001
        /*0012*/ 	.short	0x0008
        /*0014*/ 	.byte	0x00, 0xf5, 0x21, 0x00


	//----- nvinfo : EIATTR_KPARAM_INFO
	.align		4
.L_35:
        /*0018*/ 	.byte	0x04, 0x17
        /*001a*/ 	.short	(.L_37 - .L_36)
.L_36:
        /*001c*/ 	.word	0x00000000
        /*0020*/ 	.short	0x0000
        /*0022*/ 	.short	0x0000
        /*0024*/ 	.byte	0x00, 0xf5, 0x21, 0x00


	//----- nvinfo : EIATTR_SPARSE_MMA_MASK
	.align		4
.L_37:
        /*0028*/ 	.byte	0x03, 0x50
        /*002a*/ 	.short	0x0000


	//----- nvinfo : EIATTR_MAXREG_COUNT
	.align		4
        /*002c*/ 	.byte	0x03, 0x1b
        /*002e*/ 	.short	0x00ff


	//----- nvinfo : EIATTR_MERCURY_ISA_VERSION
	.align		4
        /*0030*/ 	.byte	0x03, 0x5f
        /*0032*/ 	.short	0x0101


	//----- nvinfo : EIATTR_VRC_CTA_INIT_COUNT
	.align		4
        /*0034*/ 	.byte	0x02, 0x4a
	.zero		1
	.zero		1


	//----- nvinfo : EIATTR_EXIT_INSTR_OFFSETS
	.align		4
        /*0038*/ 	.byte	0x04, 0x1c
        /*003a*/ 	.short	(.L_39 - .L_38)


	//   ....[0]....
.L_38:
        /*003c*/ 	.word	0x00000300


	//----- nvinfo : EIATTR_MAX_THREADS
	.align		4
.L_39:
        /*0040*/ 	.byte	0x04, 0x05
        /*0042*/ 	.short	(.L_41 - .L_40)
.L_40:
        /*0044*/ 	.word	0x00000008
        /*0048*/ 	.word	0x00000001
        /*004c*/ 	.word	0x00000001


	//----- nvinfo : EIATTR_CBANK_PARAM_SIZE
	.align		4
.L_41:
        /*0050*/ 	.byte	0x03, 0x19
        /*0052*/ 	.short	0x0010


	//----- nvinfo : EIATTR_PARAM_CBANK
	.align		4
        /*0054*/ 	.byte	0x04, 0x0a
        /*0056*/ 	.short	(.L_43 - .L_42)
	.align		4
.L_42:
        /*0058*/ 	.word	index@(.nv.constant0.main_kernel0)
        /*005c*/ 	.short	0x0380
        /*005e*/ 	.short	0x0010


	//----- nvinfo : EIATTR_SW_WAR
	.align		4
.L_43:
        /*0060*/ 	.byte	0x04, 0x36
        /*0062*/ 	.short	(.L_45 - .L_44)
.L_44:
        /*0064*/ 	.word	0x00000008
.L_45:


//--------------------- .nv.info.main_kernel2     --------------------------
	.section	.nv.info.main_kernel2,"",@"SHT_CUDA_INFO"
	.sectionflags	@""
	.align	4


	//----- nvinfo : EIATTR_CUDA_API_VERSION
	.align		4
        /*0000*/ 	.byte	0x04, 0x37
        /*0002*/ 	.short	(.L_47 - .L_46)
.L_46:
        /*0004*/ 	.word	0x00000082


	//----- nvinfo : EIATTR_KPARAM_INFO
	.align		4
.L_47:
        /*0008*/ 	.byte	0x04, 0x17
        /*000a*/ 	.short	(.L_49 - .L_48)
.L_48:
        /*000c*/ 	.word	0x00000000
        /*0010*/ 	.short	0x0002
        /*0012*/ 	.short	0x0010
        /*0014*/ 	.byte	0x00, 0xf5, 0x21, 0x00


	//----- nvinfo : EIATTR_KPARAM_INFO
	.align		4
.L_49:
        /*0018*/ 	.byte	0x04, 0x17
        /*001a*/ 	.short	(.L_51 - .L_50)
.L_50:
        /*001c*/ 	.word	0x00000000
        /*0020*/ 	.short	0x0001
        /*0022*/ 	.short	0x0008
        /*0024*/ 	.byte	0x00, 0xf5, 0x21, 0x00


	//----- nvinfo : EIATTR_KPARAM_INFO
	.align		4
.L_51:
        /*0028*/ 	.byte	0x04, 0x17
        /*002a*/ 	.short	(.L_53 - .L_52)
.L_52:
        /*002c*/ 	.word	0x00000000
        /*0030*/ 	.short	0x0000
        /*0032*/ 	.short	0x0000
        /*0034*/ 	.byte	0x00, 0xf5, 0x21, 0x00


	//----- nvinfo : EIATTR_SPARSE_MMA_MASK
	.align		4
.L_53:
        /*0038*/ 	.byte	0x03, 0x50
        /*003a*/ 	.short	0x0000


	//----- nvinfo : EIATTR_WMMA_USED
	.align		4
        /*003c*/ 	.byte	0x01, 0x2b
	.zero		2


	//----- nvinfo : EIATTR_MAXREG_COUNT
	.align		4
        /*0040*/ 	.byte	0x03, 0x1b
        /*0042*/ 	.short	0x00ff


	//----- nvinfo : EIATTR_NUM_BARRIERS
	.align		4
        /*0044*/ 	.byte	0x02, 0x4c
        /*0046*/ 	.byte	0x01
	.zero		1


	//----- nvinfo : EIATTR_MERCURY_ISA_VERSION
	.align		4
        /*0048*/ 	.byte	0x03, 0x5f
        /*004a*/ 	.short	0x0101


	//----- nvinfo : EIATTR_VRC_CTA_INIT_COUNT
	.align		4
        /*004c*/ 	.byte	0x02, 0x4a
	.zero		1
	.zero		1


	//----- nvinfo : EIATTR_EXIT_INSTR_OFFSETS
	.align		4
        /*0050*/ 	.byte	0x04, 0x1c
        /*0052*/ 	.short	(.L_55 - .L_54)


	//   ....[0]....
.L_54:
        /*0054*/ 	.word	0x000013e0


	//----- nvinfo : EIATTR_MAX_THREADS
	.align		4
.L_55:
        /*0058*/ 	.byte	0x04, 0x05
        /*005a*/ 	.short	(.L_57 - .L_56)
.L_56:
        /*005c*/ 	.word	0x00000080
        /*0060*/ 	.word	0x00000001
        /*0064*/ 	.word	0x00000001


	//----- nvinfo : EIATTR_CBANK_PARAM_SIZE
	.align		4
.L_57:
        /*0068*/ 	.byte	0x03, 0x19
        /*006a*/ 	.short	0x0018


	//----- nvinfo : EIATTR_PARAM_CBANK
	.align		4
        /*006c*/ 	.byte	0x04, 0x0a
        /*006e*/ 	.short	(.L_59 - .L_58)
	.align		4
.L_58:
        /*0070*/ 	.word	index@(.nv.constant0.main_kernel2)
        /*0074*/ 	.short	0x0380
        /*0076*/ 	.short	0x0018


	//----- nvinfo : EIATTR_SW_WAR
	.align		4
.L_59:
        /*0078*/ 	.byte	0x04, 0x36
        /*007a*/ 	.short	(.L_61 - .L_60)
.L_60:
        /*007c*/ 	.word	0x00000008
.L_61:


//--------------------- .nv.callgraph             --------------------------
	.section	.nv.callgraph,"",@"SHT_CUDA_CALLGRAPH"
	.align	4
	.sectionentsize	8
	.align		4
        /*0000*/ 	.word	0x00000000
	.align		4
        /*0004*/ 	.word	0xffffffff
	.align		4
        /*0008*/ 	.word	0x00000000
	.align		4
        /*000c*/ 	.word	0xfffffffe
	.align		4
        /*0010*/ 	.word	0x00000000
	.align		4
        /*0014*/ 	.word	0xfffffffd
	.align		4
        /*0018*/ 	.word	0x00000000
	.align		4
        /*001c*/ 	.word	0xfffffffc


//--------------------- .text.main_kernel1        --------------------------
	.section	.text.main_kernel1,"ax",@progbits
	.align	128
        .global         main_kernel1
        .type           main_kernel1,@function
        .size           main_kernel1,(.L_x_4 - main_kernel1)
        .other          main_kernel1,@"STO_CUDA_ENTRY STV_DEFAULT"
main_kernel1:
.text.main_kernel1:
[----:B------:R-:W-:Y:S01]  /*0000*/  LDC R1, c[0x0][0x37c] ;  /* 0x0000df00ff017b82 */ /* 0x000fe20000000800 */
[----:B------:R-:W0:Y:S01]  /*0010*/  S2R R20, SR_CTAID.Y ;  /* 0x0000000000147919 */ /* 0x000e220000002600 */
[----:B------:R-:W1:Y:S01]  /*0020*/  LDCU.128 UR8, c[0x0][0x380] ;  /* 0x00007000ff0877ac */ /* 0x000e620008000c00 */
[----:B------:R-:W0:Y:S01]  /*0030*/  S2R R23, SR_CTAID.X ;  /* 0x0000000000177919 */ /* 0x000e220000002500 */
[----:B------:R-:W2:Y:S01]  /*0040*/  LDCU.64 UR4, c[0x0][0x358] ;  /* 0x00006b00ff0477ac */ /* 0x000ea20008000a00 */
[----:B------:R-:W3:Y:S01]  /*0050*/  S2R R22, SR_TID.X ;  /* 0x0000000000167919 */ /* 0x000ee20000002100 */
[----:B0-----:R-:W-:Y:S02]  /*0060*/  IMAD R0, R20, 0x40, R23 ;  /* 0x0000004014007824 */ /* 0x001fe400078e0217 */
[----:B---3--:R-:W-:Y:S02]  /*0070*/  IMAD.SHL.U32 R3, R22, 0x10, RZ ;  /* 0x0000001016037824 */ /* 0x008fe400078e00ff */
[----:B------:R-:W-:-:S05]  /*0080*/  IMAD.SHL.U32 R0, R0, 0x200, RZ ;  /* 0x0000020000007824 */ /* 0x000fca00078e00ff */
[----:B------:R-:W-:-:S04]  /*0090*/  LOP3.LUT R0, R0, R3, RZ, 0xfc, !PT ;  /* 0x0000000300007212 */ /* 0x000fc800078efcff */
[----:B-1----:R-:W-:-:S05]  /*00a0*/  IADD3 R2, P0, PT, R0, UR10, RZ ;  /* 0x0000000a00027c10 */ /* 0x002fca000ff1e0ff */
[----:B------:R-:W-:-:S05]  /*00b0*/  IMAD.X R3, RZ, RZ, UR11, P0 ;  /* 0x0000000bff037e24 */ /* 0x000fca00080e06ff */
[----:B--2---:R-:W2:Y:S04]  /*00c0*/  LDG.E.128.CONSTANT R12, desc[UR4][R2.64] ;  /* 0x00000004020c7981 */ /* 0x004ea8000c1e9d00 */
[----:B------:R-:W3:Y:S04]  /*00d0*/  LDG.E.128.CONSTANT R8, desc[UR4][R2.64+0x80] ;  /* 0x0000800402087981 */ /* 0x000ee8000c1e9d00 */
[----:B------:R-:W4:Y:S04]  /*00e0*/  LDG.E.128.CONSTANT R4, desc[UR4][R2.64+0x100] ;  /* 0x0001000402047981 */ /* 0x000f28000c1e9d00 */
[----:B------:R0:W5:Y:S01]  /*00f0*/  LDG.E.128.CONSTANT R16, desc[UR4][R2.64+0x180] ;  /* 0x0001800402107981 */ /* 0x000162000c1e9d00 */
[----:B------:R-:W-:Y:S01]  /*0100*/  IMAD.SHL.U32 R20, R20, 0x20, RZ ;  /* 0x0000002014147824 */ /* 0x000fe200078e00ff */
[----:B------:R-:W-:Y:S01]  /*0110*/  SHF.R.U32.HI R21, RZ, 0x1, R23 ;  /* 0x00000001ff157819 */ /* 0x000fe20000011617 */
[----:B------:R-:W-:Y:S01]  /*0120*/  IMAD.SHL.U32 R22, R22, 0x100, RZ ;  /* 0x0000010016167824 */ /* 0x000fe200078e00ff */
[----:B------:R-:W-:Y:S01]  /*0130*/  LOP3.LUT R0, R0, 0x7ffc0000, RZ, 0xc0, !PT ;  /* 0x7ffc000000007812 */ /* 0x000fe200078ec0ff */
[----:B------:R-:W-:Y:S01]  /*0140*/  IMAD.SHL.U32 R23, R23, 0x2000, RZ ;  /* 0x0000200017177824 */ /* 0x000fe200078e00ff */
[----:B------:R-:W-:-:S02]  /*0150*/  LOP3.LUT R20, R20, 0xe0, RZ, 0xc0, !PT ;  /* 0x000000e014147812 */ /* 0x000fc400078ec0ff */
[----:B------:R-:W-:Y:S02]  /*0160*/  LOP3.LUT R21, R21, 0x3ffffff0, RZ, 0xc0, !PT ;  /* 0x3ffffff015157812 */ /* 0x000fe400078ec0ff */
[----:B------:R-:W-:Y:S02]  /*0170*/  LOP3.LUT R22, R23, R22, RZ, 0xfc, !PT ;  /* 0x0000001617167212 */ /* 0x000fe400078efcff */
[----:B------:R-:W-:Y:S02]  /*0180*/  IADD3 R21, PT, PT, R0, R21, R20 ;  /* 0x0000001500157210 */ /* 0x000fe40007ffe014 */
[C---:B------:R-:W-:Y:S02]  /*0190*/  LOP3.LUT R0, R22.reuse, 0x800, RZ, 0xfc, !PT ;  /* 0x0000080016007812 */ /* 0x040fe400078efcff */
[C---:B0-----:R-:W-:Y:S02]  /*01a0*/  LOP3.LUT R2, R22.reuse, 0x1000, RZ, 0xfc, !PT ;  /* 0x0000100016027812 */ /* 0x041fe400078efcff */
[----:B------:R-:W-:-:S02]  /*01b0*/  LOP3.LUT R3, R22, 0x1800, RZ, 0xfc, !PT ;  /* 0x0000180016037812 */ /* 0x000fc400078efcff */
[----:B------:R-:W-:Y:S02]  /*01c0*/  LOP3.LUT R22, R22, 0x3e700, RZ, 0xc0, !PT ;  /* 0x0003e70016167812 */ /* 0x000fe400078ec0ff */
[----:B------:R-:W-:Y:S02]  /*01d0*/  LOP3.LUT R0, R0, 0x3ef00, RZ, 0xc0, !PT ;  /* 0x0003ef0000007812 */ /* 0x000fe400078ec0ff */
[----:B------:R-:W-:Y:S01]  /*01e0*/  LOP3.LUT R2, R2, 0x3f700, RZ, 0xc0, !PT ;  /* 0x0003f70002027812 */ /* 0x000fe200078ec0ff */
[----:B------:R-:W-:Y:S01]  /*01f0*/  IMAD.IADD R22, R22, 0x1, R21 ;  /* 0x0000000116167824 */ /* 0x000fe200078e0215 */
[----:B------:R-:W-:Y:S01]  /*0200*/  LOP3.LUT R20, R3, 0x3ff00, RZ, 0xc0, !PT ;  /* 0x0003ff0003147812 */ /* 0x000fe200078ec0ff */
[C---:B------:R-:W-:Y:S02]  /*0210*/  IMAD.IADD R0, R21.reuse, 0x1, R0 ;  /* 0x0000000115007824 */ /* 0x040fe400078e0200 */
[C---:B------:R-:W-:Y:S01]  /*0220*/  IMAD.IADD R23, R21.reuse, 0x1, R2 ;  /* 0x0000000115177824 */ /* 0x040fe200078e0202 */
[----:B------:R-:W-:Y:S01]  /*0230*/  IADD3 R2, P0, PT, R22, UR8, RZ ;  /* 0x0000000816027c10 */ /* 0x000fe2000ff1e0ff */
[----:B------:R-:W-:Y:S01]  /*0240*/  IMAD.IADD R21, R21, 0x1, R20 ;  /* 0x0000000115157824 */ /* 0x000fe200078e0214 */
[----:B------:R-:W-:-:S02]  /*0250*/  IADD3 R20, P1, PT, R0, UR8, RZ ;  /* 0x0000000800147c10 */ /* 0x000fc4000ff3e0ff */
[----:B------:R-:W-:Y:S01]  /*0260*/  IADD3 R22, P2, PT, R23, UR8, RZ ;  /* 0x0000000817167c10 */ /* 0x000fe2000ff5e0ff */
[----:B------:R-:W-:Y:S01]  /*0270*/  IMAD.X R3, RZ, RZ, UR9, P0 ;  /* 0x00000009ff037e24 */ /* 0x000fe200080e06ff */
[----:B------:R-:W-:Y:S01]  /*0280*/  IADD3 R24, P3, PT, R21, UR8, RZ ;  /* 0x0000000815187c10 */ /* 0x000fe2000ff7e0ff */
[----:B------:R-:W-:Y:S02]  /*0290*/  IMAD.X R21, RZ, RZ, UR9, P1 ;  /* 0x00000009ff157e24 */ /* 0x000fe400088e06ff */
[----:B------:R-:W-:Y:S02]  /*02a0*/  IMAD.X R23, RZ, RZ, UR9, P2 ;  /* 0x00000009ff177e24 */ /* 0x000fe400090e06ff */
[----:B------:R-:W-:Y:S01]  /*02b0*/  IMAD.X R25, RZ, RZ, UR9, P3 ;  /* 0x00000009ff197e24 */ /* 0x000fe200098e06ff */
[----:B--2---:R-:W-:Y:S04]  /*02c0*/  STG.E.128 desc[UR4][R2.64], R12 ;  /* 0x0000000c02007986 */ /* 0x004fe8000c101d04 */
[----:B---3--:R-:W-:Y:S04]  /*02d0*/  STG.E.128 desc[UR4][R20.64], R8 ;  /* 0x0000000814007986 */ /* 0x008fe8000c101d04 */
[----:B----4-:R-:W-:Y:S04]  /*02e0*/  STG.E.128 desc[UR4][R22.64], R4 ;  /* 0x0000000416007986 */ /* 0x010fe8000c101d04 */
[----:B-----5:R-:W-:Y:S01]  /*02f0*/  STG.E.128 desc[UR4][R24.64], R16 ;  /* 0x0000001018007986 */ /* 0x020fe2000c101d04 */
[----:B------:R-:W-:Y:S05]  /*0300*/  EXIT ;  /* 0x000000000000794d */ /* 0x000fea0003800000 */
.L_x_0:
[----:B------:R-:W-:-:S00]  /*0310*/  BRA `(.L_x_0) ;  /* 0xfffffffc00fc7947 */ /* 0x000fc0000383ffff */
[----:B------:R-:W-:-:S00]  /*0320*/  NOP ;  /* 0x0000000000007918 */ /* 0x000fc00000000000 */
        /* <DEDUP_REMOVED lines=13> */
.L_x_4:


//--------------------- .text.main_kernel0        --------------------------
	.section	.text.main_kernel0,"ax",@progbits
	.align	128
        .global         main_kernel0
        .type           main_kernel0,@function
        .size           main_kernel0,(.L_x_5 - main_kernel0)
        .other          main_kernel0,@"STO_CUDA_ENTRY STV_DEFAULT"
main_kernel0:
.text.main_kernel0:
        /* <DEDUP_REMOVED lines=49> */
.L_x_1:
        /* <DEDUP_REMOVED lines=15> */
.L_x_5:


//--------------------- .text.main_kernel2        --------------------------
	.section	.text.main_kernel2,"ax",@progbits
	.align	128
        .global         main_kernel2
        .type           main_kernel2,@function
        .size           main_kernel2,(.L_x_6 - main_kernel2)
        .other          main_kernel2,@"STO_CUDA_ENTRY STV_DEFAULT"
main_kernel2:
.text.main_kernel2:
[----:B------:R-:W-:Y:S01]  /*0000*/  LDC R1, c[0x0][0x37c] ;  /* 0x0000df00ff017b82 */ /* 0x000fe20000000800 */
[----:B------:R-:W0:Y:S07]  /*0010*/  S2R R5, SR_TID.Y ;  /* 0x0000000000057919 */ /* 0x000e2e0000002200 */
[----:B------:R-:W1:Y:S01]  /*0020*/  S2UR UR5, SR_CgaCtaId ;  /* 0x00000000000579c3 */ /* 0x000e620000008800 */
[----:B------:R-:W-:Y:S01]  /*0030*/  UMOV UR4, 0x400 ;  /* 0x0000040000047882 */ /* 0x000fe20000000000 */
[----:B------:R-:W-:Y:S01]  /*0040*/  CS2R R10, SRZ ;  /* 0x00000000000a7805 */ /* 0x000fe2000001ff00 */
[----:B------:R-:W2:Y:S01]  /*0050*/  S2R R2, SR_CTAID.Y ;  /* 0x0000000000027919 */ /* 0x000ea20000002600 */
[----:B------:R-:W-:-:S02]  /*0060*/  CS2R R8, SRZ ;  /* 0x0000000000087805 */ /* 0x000fc4000001ff00 */
[----:B------:R-:W-:Y:S02]  /*0070*/  CS2R R14, SRZ ;  /* 0x00000000000e7805 */ /* 0x000fe4000001ff00 */
[----:B------:R-:W-:Y:S01]  /*0080*/  CS2R R12, SRZ ;  /* 0x00000000000c7805 */ /* 0x000fe2000001ff00 */
[----:B------:R-:W3:Y:S01]  /*0090*/  S2R R0, SR_CTAID.Z ;  /* 0x0000000000007919 */ /* 0x000ee20000002700 */
[----:B------:R-:W-:Y:S02]  /*00a0*/  CS2R R18, SRZ ;  /* 0x0000000000127805 */ /* 0x000fe4000001ff00 */
[----:B------:R-:W-:Y:S02]  /*00b0*/  CS2R R16, SRZ ;  /* 0x0000000000107805 */ /* 0x000fe4000001ff00 */
[----:B------:R-:W-:Y:S01]  /*00c0*/  CS2R R22, SRZ ;  /* 0x0000000000167805 */ /* 0x000fe2000001ff00 */
[----:B------:R-:W4:Y:S01]  /*00d0*/  S2R R148, SR_TID.Z ;  /* 0x0000000000947919 */ /* 0x000f220000002300 */
[----:B------:R-:W-:-:S02]  /*00e0*/  CS2R R20, SRZ ;  /* 0x0000000000147805 */ /* 0x000fc4000001ff00 */
[----:B------:R-:W-:Y:S02]  /*00f0*/  CS2R R26, SRZ ;  /* 0x00000000001a7805 */ /* 0x000fe4000001ff00 */
[----:B------:R-:W-:Y:S01]  /*0100*/  CS2R R24, SRZ ;  /* 0x0000000000187805 */ /* 0x000fe2000001ff00 */
[----:B------:R-:W5:Y:S01]  /*0110*/  S2R R149, SR_TID.X ;  /* 0x0000000000957919 */ /* 0x000f620000002100 */
[----:B------:R-:W-:Y:S02]  /*0120*/  CS2R R30, SRZ ;  /* 0x00000000001e7805 */ /* 0x000fe4000001ff00 */
[----:B------:R-:W-:Y:S02]  /*0130*/  CS2R R28, SRZ ;  /* 0x00000000001c7805 */ /* 0x000fe4000001ff00 */
[----:B------:R-:W-:Y:S02]  /*0140*/  CS2R R34, SRZ ;  /* 0x0000000000227805 */ /* 0x000fe4000001ff00 */
[----:B------:R-:W-:-:S02]  /*0150*/  CS2R R32, SRZ ;  /* 0x0000000000207805 */ /* 0x000fc4000001ff00 */
[----:B------:R-:W-:Y:S02]  /*0160*/  CS2R R38, SRZ ;  /* 0x0000000000267805 */ /* 0x000fe4000001ff00 */
[----:B------:R-:W-:Y:S02]  /*0170*/  CS2R R36, SRZ ;  /* 0x0000000000247805 */ /* 0x000fe4000001ff00 */
[----:B------:R-:W-:Y:S02]  /*0180*/  CS2R R90, SRZ ;  /* 0x00000000005a7805 */ /* 0x000fe4000001ff00 */
[----:B------:R-:W-:Y:S01]  /*0190*/  CS2R R88, SRZ ;  /* 0x0000000000587805 */ /* 0x000fe2000001ff00 */
[----:B-1----:R-:W-:Y:S01]  /*01a0*/  ULEA UR6, UR5, UR4, 0x18 ;  /* 0x0000000405067291 */ /* 0x002fe2000f8ec0ff */
[----:B------:R-:W-:Y:S01]  /*01b0*/  CS2R R94, SRZ ;  /* 0x00000000005e7805 */ /* 0x000fe2000001ff00 */
[----:B------:R-:W-:Y:S01]  /*01c0*/  UIADD3 UR4, UPT, UPT, UR4, 0x800, URZ ;  /* 0x0000080004047890 */ /* 0x000fe2000fffe0ff */
[----:B------:R-:W-:-:S02]  /*01d0*/  CS2R R92, SRZ ;  /* 0x00000000005c7805 */ /* 0x000fc4000001ff00 */
[----:B------:R-:W-:Y:S02]  /*01e0*/  CS2R R42, SRZ ;  /* 0x00000000002a7805 */ /* 0x000fe4000001ff00 */
[----:B------:R-:W-:Y:S01]  /*01f0*/  CS2R R40, SRZ ;  /* 0x0000000000287805 */ /* 0x000fe2000001ff00 */
[----:B------:R-:W-:Y:S01]  /*0200*/  ULEA UR5, UR5, UR4, 0x18 ;  /* 0x0000000405057291 */ /* 0x000fe2000f8ec0ff */
[----:B0-----:R-:W-:Y:S01]  /*0210*/  IMAD.SHL.U32 R3, R5, 0x400, RZ ;  /* 0x0000040005037824 */ /* 0x001fe200078e00ff */
[----:B------:R-:W-:Y:S02]  /*0220*/  CS2R R46, SRZ ;  /* 0x00000000002e7805 */ /* 0x000fe4000001ff00 */
[----:B------:R-:W-:Y:S02]  /*0230*/  CS2R R44, SRZ ;  /* 0x00000000002c7805 */ /* 0x000fe4000001ff00 */
[----:B------:R-:W-:Y:S01]  /*0240*/  CS2R R50, SRZ ;  /* 0x0000000000327805 */ /* 0x000fe2000001ff00 */
[--C-:B--2---:R-:W-:Y:S01]  /*0250*/  IMAD R2, R2, 0x2, R5.reuse ;  /* 0x0000000202027824 */ /* 0x104fe200078e0205 */
[----:B------:R-:W-:Y:S01]  /*0260*/  CS2R R48, SRZ ;  /* 0x0000000000307805 */ /* 0x000fe2000001ff00 */
[----:B------:R-:W-:Y:S01]  /*0270*/  VIADD R160, R3, UR6 ;  /* 0x0000000603a07c36 */ /* 0x000fe20008000000 */
[----:B------:R-:W-:Y:S01]  /*0280*/  CS2R R54, SRZ ;  /* 0x0000000000367805 */ /* 0x000fe2000001ff00 */
[----:B---3--:R-:W-:Y:S01]  /*0290*/  IMAD R7, R0, 0x2, R5 ;  /* 0x0000000200077824 */ /* 0x008fe200078e0205 */
[----:B------:R-:W-:Y:S01]  /*02a0*/  CS2R R52, SRZ ;  /* 0x0000000000347805 */ /* 0x000fe2000001ff00 */
[----:B------:R-:W-:Y:S01]  /*02b0*/  IMAD.SHL.U32 R163, R2, 0x80000, RZ ;  /* 0x0008000002a37824 */ /* 0x000fe200078e00ff */
[----:B------:R-:W-:Y:S01]  /*02c0*/  CS2R R58, SRZ ;  /* 0x00000000003a7805 */ /* 0x000fe2000001ff00 */
[--C-:B----4-:R-:W-:Y:S01]  /*02d0*/  IMAD R5, R5, 0x2, R148.reuse ;  /* 0x0000000205057824 */ /* 0x110fe200078e0294 */
[C---:B------:R-:W-:Y:S01]  /*02e0*/  LEA R155, R148.reuse, UR5, 0xc ;  /* 0x00000005949b7c11 */ /* 0x040fe2000f8e60ff */
[----:B------:R-:W-:Y:S01]  /*02f0*/  IMAD R4, R7, 0x2, R148 ;  /* 0x0000000207047824 */ /* 0x000fe200078e0294 */
[----:B------:R-:W-:Y:S01]  /*0300*/  CS2R R6, SRZ ;  /* 0x0000000000067805 */ /* 0x000fe2000001ff00 */
[----:B-----5:R-:W-:Y:S01]  /*0310*/  IMAD.SHL.U32 R149, R149, 0x10, RZ ;  /* 0x0000001095957824 */ /* 0x020fe200078e00ff */
[----:B------:R-:W-:Y:S01]  /*0320*/  CS2R R56, SRZ ;  /* 0x0000000000387805 */ /* 0x000fe2000001ff00 */
[C---:B------:R-:W-:Y:S01]  /*0330*/  IMAD R162, R148.reuse, 0x200, R3 ;  /* 0x0000020094a27824 */ /* 0x040fe200078e0203 */
[----:B------:R-:W-:Y:S01]  /*0340*/  CS2R R62, SRZ ;  /* 0x00000000003e7805 */ /* 0x000fe2000001ff00 */
[----:B------:R-:W-:Y:S01]  /*0350*/  IMAD.SHL.U32 R2, R5, 0x800, RZ ;  /* 0x0000080005027824 */ /* 0x000fe200078e00ff */
[----:B------:R-:W-:Y:S01]  /*0360*/  CS2R R60, SRZ ;  /* 0x00000000003c7805 */ /* 0x000fe2000001ff00 */
[----:B------:R-:W-:Y:S01]  /*0370*/  IMAD R150, R148, 0x40000, R163 ;  /* 0x0004000094967824 */ /* 0x000fe200078e02a3 */
[----:B------:R-:W-:Y:S01]  /*0380*/  IADD3 R162, PT, PT, R162, UR6, R149 ;  /* 0x00000006a2a27c10 */ /* 0x000fe2000fffe095 */
[----:B------:R-:W-:Y:S01]  /*0390*/  IMAD.SHL.U32 R4, R4, 0x100000, RZ ;  /* 0x0010000004047824 */ /* 0x000fe200078e00ff */
[----:B------:R-:W-:-:S02]  /*03a0*/  LOP3.LUT R161, R2, R149, RZ, 0xfc, !PT ;  /* 0x0000009502a17212 */ /* 0x000fc400078efcff */
[----:B------:R-:W-:Y:S02]  /*03b0*/  CS2R R66, SRZ ;  /* 0x0000000000427805 */ /* 0x000fe4000001ff00 */
[-C--:B------:R-:W-:Y:S02]  /*03c0*/  LOP3.LUT R150, R150, R149.reuse, RZ, 0xfc, !PT ;  /* 0x0000009596967212 */ /* 0x080fe400078efcff */
[----:B------:R-:W-:Y:S02]  /*03d0*/  CS2R R64, SRZ ;  /* 0x0000000000407805 */ /* 0x000fe4000001ff00 */
[----:B------:R-:W-:Y:S02]  /*03e0*/  LOP3.LUT R149, R4, R149, RZ, 0xfc, !PT ;  /* 0x0000009504957212 */ /* 0x000fe400078efcff */
[----:B------:R-:W-:Y:S02]  /*03f0*/  CS2R R4, SRZ ;  /* 0x0000000000047805 */ /* 0x000fe4000001ff00 */
[----:B------:R-:W-:-:S02]  /*0400*/  CS2R R70, SRZ ;  /* 0x0000000000467805 */ /* 0x000fc4000001ff00 */
[----:B------:R-:W-:Y:S02]  /*0410*/  CS2R R68, SRZ ;  /* 0x0000000000447805 */ /* 0x000fe4000001ff00 */
[----:B------:R-:W-:Y:S02]  /*0420*/  CS2R R74, SRZ ;  /* 0x00000000004a7805 */ /* 0x000fe4000001ff00 */
[----:B------:R-:W-:Y:S02]  /*0430*/  CS2R R72, SRZ ;  /* 0x0000000000487805 */ /* 0x000fe4000001ff00 */
[----:B------:R-:W-:Y:S02]  /*0440*/  CS2R R78, SRZ ;  /* 0x00000000004e7805 */ /* 0x000fe4000001ff00 */
        /* <DEDUP_REMOVED lines=22> */
[----:B------:R-:W-:Y:S01]  /*05b0*/  CS2R R130, SRZ ;  /* 0x0000000000827805 */ /* 0x000fe2000001ff00 */
[C---:B------:R-:W-:Y:S01]  /*05c0*/  VIADD R154, R160.reuse, 0x100 ;  /* 0x00000100a09a7836 */ /* 0x040fe20000000000 */
[----:B------:R-:W0:Y:S01]  /*05d0*/  LDCU.64 UR8, c[0x0][0x358] ;  /* 0x00006b00ff0877ac */ /* 0x000e220008000a00 */
[----:B------:R-:W-:Y:S02]  /*05e0*/  VIADD R153, R160, 0x300 ;  /* 0x00000300a0997836 */ /* 0x000fe40000000000 */
[C---:B------:R-:W-:Y:S01]  /*05f0*/  VIADD R152, R155.reuse, 0x100 ;  /* 0x000001009b987836 */ /* 0x040fe20000000000 */
[----:B------:R-:W1:Y:S01]  /*0600*/  LDCU.128 UR12, c[0x0][0x380] ;  /* 0x00007000ff0c77ac */ /* 0x000e620008000c00 */
[----:B------:R-:W-:Y:S01]  /*0610*/  VIADD R151, R155, 0x500 ;  /* 0x000005009b977836 */ /* 0x000fe20000000000 */
[----:B------:R-:W-:-:S06]  /*0620*/  UMOV UR4, URZ ;  /* 0x000000ff00047c82 */ /* 0x000fcc0008000000 */
.L_x_2:
[----:B------:R-:W-:Y:S01]  /*0630*/  BAR.SYNC.DEFER_BLOCKING 0x0 ;  /* 0x0000000000007b1d */ /* 0x000fe20000010000 */
[----:B-1----:R-:W-:-:S05]  /*0640*/  IADD3 R156, P0, PT, R150, UR12, RZ ;  /* 0x0000000c969c7c10 */ /* 0x002fca000ff1e0ff */
[----:B------:R-:W-:Y:S01]  /*0650*/  IMAD.X R157, RZ, RZ, UR13, P0 ;  /* 0x0000000dff9d7e24 */ /* 0x000fe200080e06ff */
[----:B------:R-:W-:-:S05]  /*0660*/  IADD3 R2, P0, PT, R149, UR14, RZ ;  /* 0x0000000e95027c10 */ /* 0x000fca000ff1e0ff */
[----:B------:R-:W-:Y:S01]  /*0670*/  IMAD.X R3, RZ, RZ, UR15, P0 ;  /* 0x0000000fff037e24 */ /* 0x000fe200080e06ff */
[----:B0-----:R-:W2:Y:S04]  /*0680*/  LDG.E.128.CONSTANT R156, desc[UR8][R156.64] ;  /* 0x000000089c9c7981 */ /* 0x001ea8000c1e9d00 */
[----:B------:R-:W3:Y:S04]  /*0690*/  LDG.E.128.CONSTANT R132, desc[UR8][R2.64] ;  /* 0x0000000802847981 */ /* 0x000ee8000c1e9d00 */
[----:B------:R-:W4:Y:S04]  /*06a0*/  LDG.E.128.CONSTANT R136, desc[UR8][R2.64+0x40000] ;  /* 0x0400000802887981 */ /* 0x000f28000c1e9d00 */
[----:B------:R-:W5:Y:S04]  /*06b0*/  LDG.E.128.CONSTANT R140, desc[UR8][R2.64+0x80000] ;  /* 0x08000008028c7981 */ /* 0x000f68000c1e9d00 */
[----:B------:R0:W5:Y:S01]  /*06c0*/  LDG.E.128.CONSTANT R144, desc[UR8][R2.64+0xc0000] ;  /* 0x0c00000802907981 */ /* 0x000162000c1e9d00 */
[----:B------:R-:W1:Y:S02]  /*06d0*/  S2R R164, SR_LANEID ;  /* 0x0000000000a47919 */ /* 0x000e640000000000 */
[----:B-1----:R-:W-:Y:S01]  /*06e0*/  LOP3.LUT R165, R164, 0xf, RZ, 0xc0, !PT ;  /* 0x0000000fa4a57812 */ /* 0x002fe200078ec0ff */
[----:B0-----:R-:W-:Y:S01]  /*06f0*/  VIADD R3, R155, 0x200 ;  /* 0x000002009b037836 */ /* 0x001fe20000000000 */
[----:B------:R-:W-:-:S04]  /*0700*/  UIADD3 UR4, UPT, UPT, UR4, 0x1, URZ ;  /* 0x0000000104047890 */ /* 0x000fc8000fffe0ff */
[----:B------:R-:W-:Y:S01]  /*0710*/  UISETP.NE.AND UP0, UPT, UR4, 0x200, UPT ;  /* 0x000002000400788c */ /* 0x000fe2000bf05270 */
[----:B------:R-:W-:Y:S02]  /*0720*/  VIADD R150, R150, 0x200 ;  /* 0x0000020096967836 */ /* 0x000fe40000000000 */
[----:B------:R-:W-:Y:S01]  /*0730*/  VIADD R149, R149, 0x200 ;  /* 0x0000020095957836 */ /* 0x000fe20000000000 */
[----:B--2---:R0:W-:Y:S04]  /*0740*/  STS.128 [R162], R156 ;  /* 0x0000009ca2007388 */ /* 0x0041e80000000c00 */
[----:B---3--:R1:W-:Y:S04]  /*0750*/  STS.128 [R161+UR5], R132 ;  /* 0x00000084a1007988 */ /* 0x0083e80008000c05 */
[----:B----4-:R2:W-:Y:S04]  /*0760*/  STS.128 [R161+UR5+0x200], R136 ;  /* 0x00020088a1007988 */ /* 0x0105e80008000c05 */
[----:B-----5:R3:W-:Y:S04]  /*0770*/  STS.128 [R161+UR5+0x400], R140 ;  /* 0x0004008ca1007988 */ /* 0x0207e80008000c05 */
[----:B------:R4:W-:Y:S01]  /*0780*/  STS.128 [R161+UR5+0x600], R144 ;  /* 0x00060090a1007988 */ /* 0x0009e20008000c05 */
[----:B0-----:R-:W-:-:S02]  /*0790*/  SHF.R.U32.HI R156, RZ, 0x3, R165 ;  /* 0x00000003ff9c7819 */ /* 0x001fc400000116a5 */
[----:B------:R-:W-:Y:S01]  /*07a0*/  LOP3.LUT R165, R165, 0x7, RZ, 0xc0, !PT ;  /* 0x00000007a5a57812 */ /* 0x000fe200078ec0ff */
[----:B------:R-:W-:-:S04]  /*07b0*/  VIADD R159, R160, 0x200 ;  /* 0x00000200a09f7836 */ /* 0x000fc80000000000 */
[----:B------:R-:W-:-:S04]  /*07c0*/  IMAD R156, R156, 0x8, R165 ;  /* 0x000000089c9c7824 */ /* 0x000fc800078e02a5 */
[C---:B-1----:R-:W-:Y:S01]  /*07d0*/  IMAD R132, R156.reuse, 0x10, R159 ;  /* 0x000000109c847824 */ /* 0x042fe200078e029f */
[----:B------:R-:W-:Y:S01]  /*07e0*/  BAR.SYNC.DEFER_BLOCKING 0x0 ;  /* 0x0000000000007b1d */ /* 0x000fe20000010000 */
[C---:B------:R-:W-:Y:S02]  /*07f0*/  IMAD R157, R156.reuse, 0x10, R160 ;  /* 0x000000109c9d7824 */ /* 0x040fe400078e02a0 */
[----:B------:R-:W-:-:S03]  /*0800*/  IMAD R158, R156, 0x10, R155 ;  /* 0x000000109c9e7824 */ /* 0x000fc600078e029b */
[----:B------:R-:W-:Y:S04]  /*0810*/  LDSM.16.M88.2 R134, [R157] ;  /* 0x000000009d86783b */ /* 0x000fe80000000100 */
[----:B------:R-:W0:Y:S04]  /*0820*/  LDSM.16.M88.2 R136, [R158] ;  /* 0x000000009e88783b */ /* 0x000e280000000100 */
[----:B------:R-:W1:Y:S01]  /*0830*/  LDSM.16.M88.2 R132, [R132] ;  /* 0x000000008484783b */ /* 0x000e620000000100 */
[C---:B--2---:R-:W-:Y:S02]  /*0840*/  VIADD R139, R155.reuse, 0x600 ;  /* 0x000006009b8b7836 */ /* 0x044fe40000000000 */
[----:B---3--:R-:W-:-:S02]  /*0850*/  VIADD R141, R155, 0x800 ;  /* 0x000008009b8d7836 */ /* 0x008fc40000000000 */
[C---:B----4-:R-:W-:Y:S02]  /*0860*/  IMAD R144, R156.reuse, 0x10, R139 ;  /* 0x000000109c907824 */ /* 0x050fe400078e028b */
[C---:B------:R-:W-:Y:S02]  /*0870*/  IMAD R142, R156.reuse, 0x10, R141 ;  /* 0x000000109c8e7824 */ /* 0x040fe400078e028d */
[C---:B------:R-:W-:Y:S02]  /*0880*/  VIADD R139, R155.reuse, 0xc00 ;  /* 0x00000c009b8b7836 */ /* 0x040fe40000000000 */
[C---:B------:R-:W-:Y:S01]  /*0890*/  VIADD R141, R155.reuse, 0xe00 ;  /* 0x00000e009b8d7836 */ /* 0x040fe20000000000 */
[----:B------:R-:W-:Y:S01]  /*08a0*/  LDSM.16.M88.2 R144, [R144] ;  /* 0x000000009090783b */ /* 0x000fe20000000100 */
[C---:B------:R-:W-:Y:S02]  /*08b0*/  IMAD R3, R156.reuse, 0x10, R3 ;  /* 0x000000109c037824 */ /* 0x040fe400078e0203 */
[----:B------:R-:W-:Y:S01]  /*08c0*/  IMAD R139, R156, 0x10, R139 ;  /* 0x000000109c8b7824 */ /* 0x000fe200078e028b */
[----:B------:R-:W-:Y:S04]  /*08d0*/  LDSM.16.M88.2 R142, [R142] ;  /* 0x000000008e8e783b */ /* 0x000fe80000000100 */
[----:B------:R-:W2:Y:S04]  /*08e0*/  LDSM.16.M88.2 R2, [R3] ;  /* 0x000000000302783b */ /* 0x000ea80000000100 */
[----:B------:R-:W-:Y:S01]  /*08f0*/  LDSM.16.M88.2 R138, [R139] ;  /* 0x000000008b8a783b */ /* 0x000fe20000000100 */
[-C--:B0-----:R-:W-:Y:S08]  /*0900*/  IMMA.16816.S8.S8 R104, R134.ROW, R137.reuse.COL, R104 ;  /* 0x0000008986687237 */ /* 0x081ff00000405468 */
[----:B-1----:R-:W-:Y:S01]  /*0910*/  IMMA.16816.S8.S8 R88, R132.ROW, R137.COL, R88 ;  /* 0x0000008984587237 */ /* 0x002fe20000405458 */
[----:B------:R-:W-:-:S04]  /*0920*/  VIADD R137, R155, 0x400 ;  /* 0x000004009b897836 */ /* 0x000fc80000000000 */
[C---:B------:R-:W-:Y:S02]  /*0930*/  IMAD R146, R156.reuse, 0x10, R137 ;  /* 0x000000109c927824 */ /* 0x040fe400078e0289 */
[----:B------:R-:W-:Y:S01]  /*0940*/  VIADD R137, R155, 0xa00 ;  /* 0x00000a009b897836 */ /* 0x000fe20000000000 */
[-C--:B------:R-:W-:Y:S03]  /*0950*/  IMMA.16816.S8.S8 R108, R134.ROW, R136.reuse.COL, R108 ;  /* 0x00000088866c7237 */ /* 0x080fe6000040546c */
[C---:B------:R-:W-:Y:S01]  /*0960*/  IMAD R140, R156.reuse, 0x10, R137 ;  /* 0x000000109c8c7824 */ /* 0x040fe200078e0289 */
[----:B------:R-:W0:Y:S04]  /*0970*/  LDSM.16.M88.2 R146, [R146] ;  /* 0x000000009292783b */ /* 0x000e280000000100 */
[----:B------:R-:W-:Y:S01]  /*0980*/  IMMA.16816.S8.S8 R92, R132.ROW, R136.COL, R92 ;  /* 0x00000088845c7237 */ /* 0x000fe2000040545c */
[----:B------:R-:W-:-:S02]  /*0990*/  IMAD R136, R156, 0x10, R141 ;  /* 0x000000109c887824 */ /* 0x000fc400078e028d */
[----:B------:R-:W1:Y:S04]  /*09a0*/  LDSM.16.M88.2 R140, [R140] ;  /* 0x000000008c8c783b */ /* 0x000e680000000100 */
[----:B------:R-:W3:Y:S01]  /*09b0*/  LDSM.16.M88.2 R136, [R136] ;  /* 0x000000008888783b */ /* 0x000ee20000000100 */
[-C--:B--2---:R-:W-:Y:S08]  /*09c0*/  IMMA.16816.S8.S8 R100, R134.ROW, R2.reuse.COL, R100 ;  /* 0x0000000286647237 */ /* 0x084ff00000405464 */
[----:B------:R-:W-:Y:S01]  /*09d0*/  IMMA.16816.S8.S8 R36, R132.ROW, R2.COL, R36 ;  /* 0x0000000284247237 */ /* 0x000fe20000405424 */
[----:B------:R-:W-:-:S07]  /*09e0*/  IMAD R2, R156, 0x10, R153 ;  /* 0x000000109c027824 */ /* 0x000fce00078e0299 */
[C---:B------:R-:W-:Y:S08]  /*09f0*/  IMMA.16816.S8.S8 R96, R134.reuse.ROW, R3.COL, R96 ;  /* 0x0000000386607237 */ /* 0x040ff00000405460 */
[C---:B------:R-:W-:Y:S08]  /*0a00*/  IMMA.16816.S8.S8 R76, R134.reuse.ROW, R144.COL, R76 ;  /* 0x00000090864c7237 */ /* 0x040ff0000040544c */
[C---:B0-----:R-:W-:Y:S08]  /*0a10*/  IMMA.16816.S8.S8 R84, R134.reuse.ROW, R146.COL, R84 ;  /* 0x0000009286547237 */ /* 0x041ff00000405454 */
[C---:B------:R-:W-:Y:S08]  /*0a20*/  IMMA.16816.S8.S8 R80, R134.reuse.ROW, R147.COL, R80 ;  /* 0x0000009386507237 */ /* 0x040ff00000405450 */
[C---:B------:R-:W-:Y:S08]  /*0a30*/  IMMA.16816.S8.S8 R72, R134.reuse.ROW, R145.COL, R72 ;  /* 0x0000009186487237 */ /* 0x040ff00000405448 */
[C---:B------:R-:W-:Y:S08]  /*0a40*/  IMMA.16816.S8.S8 R68, R134.reuse.ROW, R142.COL, R68 ;  /* 0x0000008e86447237 */ /* 0x040ff00000405444 */
[C---:B------:R-:W-:Y:S08]  /*0a50*/  IMMA.16816.S8.S8 R64, R134.reuse.ROW, R143.COL, R64 ;  /* 0x0000008f86407237 */ /* 0x040ff00000405440 */
[C---:B-1----:R-:W-:Y:S08]  /*0a60*/  IMMA.16816.S8.S8 R60, R134.reuse.ROW, R140.COL, R60 ;  /* 0x0000008c863c7237 */ /* 0x042ff0000040543c */
[C---:B------:R-:W-:Y:S08]  /*0a70*/  IMMA.16816.S8.S8 R56, R134.reuse.ROW, R141.COL, R56 ;  /* 0x0000008d86387237 */ /* 0x040ff00000405438 */
[C---:B------:R-:W-:Y:S08]  /*0a80*/  IMMA.16816.S8.S8 R52, R134.reuse.ROW, R138.COL, R52 ;  /* 0x0000008a86347237 */ /* 0x040ff00000405434 */
[C---:B------:R-:W-:Y:S08]  /*0a90*/  IMMA.16816.S8.S8 R48, R134.reuse.ROW, R139.COL, R48 ;  /* 0x0000008b86307237 */ /* 0x040ff00000405430 */
[C---:B---3--:R-:W-:Y:S08]  /*0aa0*/  IMMA.16816.S8.S8 R44, R134.reuse.ROW, R136.COL, R44 ;  /* 0x00000088862c7237 */ /* 0x048ff0000040542c */
[----:B------:R-:W-:Y:S01]  /*0ab0*/  IMMA.16816.S8.S8 R40, R134.ROW, R137.COL, R40 ;  /* 0x0000008986287237 */ /* 0x000fe20000405428 */
[----:B------:R-:W-:-:S06]  /*0ac0*/  IMAD R134, R156, 0x10, R154 ;  /* 0x000000109c867824 */ /* 0x000fcc00078e029a */
[----:B------:R-:W-:Y:S01]  /*0ad0*/  LDSM.16.M88.2 R134, [R134] ;  /* 0x000000008686783b */ /* 0x000fe20000000100 */
[----:B------:R-:W-:Y:S01]  /*0ae0*/  IMMA.16816.S8.S8 R28, R132.ROW, R146.COL, R28 ;  /* 0x00000092841c7237 */ /* 0x000fe2000040541c */
[----:B------:R-:W-:-:S07]  /*0af0*/  IMAD R146, R156, 0x10, R152 ;  /* 0x000000109c927824 */ /* 0x000fce00078e0298 */
[C---:B------:R-:W-:Y:S01]  /*0b00*/  IMMA.16816.S8.S8 R32, R132.reuse.ROW, R3.COL, R32 ;  /* 0x0000000384207237 */ /* 0x040fe20000405420 */
[----:B------:R-:W-:Y:S07]  /*0b10*/  LDSM.16.M88.2 R2, [R2] ;  /* 0x000000000202783b */ /* 0x000fee0000000100 */
[C---:B------:R-:W-:Y:S01]  /*0b20*/  IMMA.16816.S8.S8 R24, R132.reuse.ROW, R147.COL, R24 ;  /* 0x0000009384187237 */ /* 0x040fe20000405418 */
[----:B------:R-:W0:Y:S07]  /*0b30*/  LDSM.16.M88.2 R146, [R146] ;  /* 0x000000009292783b */ /* 0x000e2e0000000100 */
[C---:B------:R-:W-:Y:S08]  /*0b40*/  IMMA.16816.S8.S8 R20, R132.reuse.ROW, R144.COL, R20 ;  /* 0x0000009084147237 */ /* 0x040ff00000405414 */
        /* <DEDUP_REMOVED lines=8> */
[----:B------:R-:W-:Y:S01]  /*0bd0*/  IMMA.16816.S8.S8 R128, R132.ROW, R137.COL, R128 ;  /* 0x0000008984807237 */ /* 0x000fe20000405480 */
[----:B------:R-:W-:-:S02]  /*0be0*/  VIADD R133, R155, 0x300 ;  /* 0x000003009b857836 */ /* 0x000fc40000000000 */
[----:B------:R-:W-:-:S05]  /*0bf0*/  VIADD R137, R155, 0x700 ;  /* 0x000007009b897836 */ /* 0x000fca0000000000 */
[----:B0-----:R-:W-:Y:S01]  /*0c00*/  IMMA.16816.S8.S8 R108, R134.ROW, R146.COL, R108 ;  /* 0x00000092866c7237 */ /* 0x001fe2000040546c */
[----:B------:R-:W-:-:S07]  /*0c10*/  IMAD R142, R156, 0x10, R137 ;  /* 0x000000109c8e7824 */ /* 0x000fce00078e0289 */
[----:B------:R-:W-:Y:S01]  /*0c20*/  IMMA.16816.S8.S8 R92, R2.ROW, R146.COL, R92 ;  /* 0x00000092025c7237 */ /* 0x000fe2000040545c */
[C---:B------:R-:W-:Y:S01]  /*0c30*/  IMAD R146, R156.reuse, 0x10, R133 ;  /* 0x000000109c927824 */ /* 0x040fe200078e0285 */
[----:B------:R-:W0:Y:S01]  /*0c40*/  LDSM.16.M88.2 R142, [R142] ;  /* 0x000000008e8e783b */ /* 0x000e220000000100 */
[C---:B------:R-:W-:Y:S02]  /*0c50*/  VIADD R133, R155.reuse, 0x900 ;  /* 0x000009009b857836 */ /* 0x040fe40000000000 */
[C---:B------:R-:W-:Y:S02]  /*0c60*/  VIADD R137, R155.reuse, 0xb00 ;  /* 0x00000b009b897836 */ /* 0x040fe40000000000 */
[----:B------:R-:W-:Y:S02]  /*0c70*/  IMAD R140, R156, 0x10, R133 ;  /* 0x000000109c8c7824 */ /* 0x000fe400078e0285 */
[C---:B------:R-:W-:Y:S02]  /*0c80*/  VIADD R139, R155.reuse, 0xd00 ;  /* 0x00000d009b8b7836 */ /* 0x040fe40000000000 */
[----:B------:R-:W-:-:S02]  /*0c90*/  VIADD R133, R155, 0xf00 ;  /* 0x00000f009b857836 */ /* 0x000fc40000000000 */
[C---:B------:R-:W-:Y:S01]  /*0ca0*/  IMAD R138, R156.reuse, 0x10, R137 ;  /* 0x000000109c8a7824 */ /* 0x040fe200078e0289 */
[-C--:B------:R-:W-:Y:S01]  /*0cb0*/  IMMA.16816.S8.S8 R104, R134.ROW, R147.reuse.COL, R104 ;  /* 0x0000009386687237 */ /* 0x080fe20000405468 */
[C---:B------:R-:W-:Y:S01]  /*0cc0*/  IMAD R136, R156.reuse, 0x10, R139 ;  /* 0x000000109c887824 */ /* 0x040fe200078e028b */
[----:B------:R-:W1:Y:S01]  /*0cd0*/  LDSM.16.M88.2 R140, [R140] ;  /* 0x000000008c8c783b */ /* 0x000e620000000100 */
[C---:B------:R-:W-:Y:S02]  /*0ce0*/  IMAD R144, R156.reuse, 0x10, R151 ;  /* 0x000000109c907824 */ /* 0x040fe400078e0297 */
[----:B------:R-:W-:Y:S01]  /*0cf0*/  IMAD R133, R156, 0x10, R133 ;  /* 0x000000109c857824 */ /* 0x000fe200078e0285 */
[----:B------:R-:W-:Y:S02]  /*0d00*/  LDSM.16.M88.2 R138, [R138] ;  /* 0x000000008a8a783b */ /* 0x000fe40000000100 */
[----:B------:R-:W-:Y:S02]  /*0d10*/  IMMA.16816.S8.S8 R88, R2.ROW, R147.COL, R88 ;  /* 0x0000009302587237 */ /* 0x000fe40000405458 */
[----:B------:R-:W2:Y:S04]  /*0d20*/  LDSM.16.M88.2 R146, [R146] ;  /* 0x000000009292783b */ /* 0x000ea80000000100 */
[----:B------:R-:W3:Y:S04]  /*0d30*/  LDSM.16.M88.2 R144, [R144] ;  /* 0x000000009090783b */ /* 0x000ee80000000100 */
[----:B------:R-:W4:Y:S04]  /*0d40*/  LDSM.16.M88.2 R136, [R136] ;  /* 0x000000008888783b */ /* 0x000f280000000100 */
[----:B------:R-:W5:Y:S01]  /*0d50*/  LDSM.16.M88.2 R132, [R133] ;  /* 0x000000008584783b */ /* 0x000f620000000100 */
[C---:B0-----:R-:W-:Y:S08]  /*0d60*/  IMMA.16816.S8.S8 R76, R134.reuse.ROW, R142.COL, R76 ;  /* 0x0000008e864c7237 */ /* 0x041ff0000040544c */
[C---:B------:R-:W-:Y:S08]  /*0d70*/  IMMA.16816.S8.S8 R72, R134.reuse.ROW, R143.COL, R72 ;  /* 0x0000008f86487237 */ /* 0x040ff00000405448 */
[C---:B-1----:R-:W-:Y:S08]  /*0d80*/  IMMA.16816.S8.S8 R68, R134.reuse.ROW, R140.COL, R68 ;  /* 0x0000008c86447237 */ /* 0x042ff00000405444 */
[C---:B--2---:R-:W-:Y:S08]  /*0d90*/  IMMA.16816.S8.S8 R100, R134.reuse.ROW, R146.COL, R100 ;  /* 0x0000009286647237 */ /* 0x044ff00000405464 */
[C---:B------:R-:W-:Y:S08]  /*0da0*/  IMMA.16816.S8.S8 R96, R134.reuse.ROW, R147.COL, R96 ;  /* 0x0000009386607237 */ /* 0x040ff00000405460 */
[C---:B---3--:R-:W-:Y:S08]  /*0db0*/  IMMA.16816.S8.S8 R84, R134.reuse.ROW, R144.COL, R84 ;  /* 0x0000009086547237 */ /* 0x048ff00000405454 */
[C---:B------:R-:W-:Y:S08]  /*0dc0*/  IMMA.16816.S8.S8 R80, R134.reuse.ROW, R145.COL, R80 ;  /* 0x0000009186507237 */ /* 0x040ff00000405450 */
[C---:B------:R-:W-:Y:S08]  /*0dd0*/  IMMA.16816.S8.S8 R64, R134.reuse.ROW, R141.COL, R64 ;  /* 0x0000008d86407237 */ /* 0x040ff00000405440 */
[C---:B------:R-:W-:Y:S08]  /*0de0*/  IMMA.16816.S8.S8 R60, R134.reuse.ROW, R138.COL, R60 ;  /* 0x0000008a863c7237 */ /* 0x040ff0000040543c */
[C---:B------:R-:W-:Y:S08]  /*0df0*/  IMMA.16816.S8.S8 R56, R134.reuse.ROW, R139.COL, R56 ;  /* 0x0000008b86387237 */ /* 0x040ff00000405438 */
[C---:B----4-:R-:W-:Y:S08]  /*0e00*/  IMMA.16816.S8.S8 R52, R134.reuse.ROW, R136.COL, R52 ;  /* 0x0000008886347237 */ /* 0x050ff00000405434 */
[C---:B------:R-:W-:Y:S08]  /*0e10*/  IMMA.16816.S8.S8 R48, R134.reuse.ROW, R137.COL, R48 ;  /* 0x0000008986307237 */ /* 0x040ff00000405430 */
[C---:B-----5:R-:W-:Y:S08]  /*0e20*/  IMMA.16816.S8.S8 R44, R134.reuse.ROW, R132.COL, R44 ;  /* 0x00000084862c7237 */ /* 0x060ff0000040542c */
[----:B------:R-:W-:Y:S08]  /*0e30*/  IMMA.16816.S8.S8 R40, R134.ROW, R133.COL, R40 ;  /* 0x0000008586287237 */ /* 0x000ff00000405428 */
        /* <DEDUP_REMOVED lines=14> */
[----:B------:R-:W-:-:S04]  /*0f20*/  NOP ;  /* 0x0000000000007918 */ /* 0x000fc80000000000 */
[----:B------:R-:W-:-:S15]  /*0f30*/  BRA.U UP0, `(.L_x_2) ;  /* 0xfffffff500bc7547 */ /* 0x000fde000b83ffff */
[----:B------:R-:W0:Y:S01]  /*0f40*/  LDC.64 R134, c[0x0][0x390] ;  /* 0x0000e400ff867b82 */ /* 0x000e220000000a00 */
[----:B------:R-:W-:Y:S01]  /*0f50*/  IMAD R163, R0, 0x100, R163 ;  /* 0x0000010000a37824 */ /* 0x000fe200078e02a3 */
[----:B------:R-:W-:Y:S01]  /*0f60*/  LOP3.LUT R2, R164, 0x3, RZ, 0xc0, !PT ;  /* 0x00000003a4027812 */ /* 0x000fe200078ec0ff */
[----:B------:R-:W-:Y:S01]  /*0f70*/  IMAD.MOV.U32 R3, RZ, RZ, RZ ;  /* 0x000000ffff037224 */ /* 0x000fe200078e00ff */
[----:B------:R-:W-:Y:S01]  /*0f80*/  SHF.R.U32.HI R133, RZ, 0x2, R164 ;  /* 0x00000002ff857819 */ /* 0x000fe200000116a4 */
[----:B------:R-:W-:-:S04]  /*0f90*/  IMAD R163, R148, 0x80, R163 ;  /* 0x0000008094a37824 */ /* 0x000fc800078e02a3 */
[----:B------:R-:W-:-:S04]  /*0fa0*/  IMAD.WIDE.U32 R132, R133, 0x2000, R2 ;  /* 0x0000200085847825 */ /* 0x000fc800078e0002 */
[----:B0-----:R-:W-:-:S03]  /*0fb0*/  IMAD.WIDE.U32 R2, R163, 0x4, R134 ;  /* 0x00000004a3027825 */ /* 0x001fc600078e0086 */
[----:B------:R-:W-:-:S04]  /*0fc0*/  LEA R2, P0, R132, R2, 0x3 ;  /* 0x0000000284027211 */ /* 0x000fc800078018ff */
[----:B------:R-:W-:-:S05]  /*0fd0*/  LEA.HI.X R3, R132, R3, R133, 0x3, P0 ;  /* 0x0000000384037211 */ /* 0x000fca00000f1c85 */
[----:B------:R-:W-:Y:S04]  /*0fe0*/  STG.E.64 desc[UR8][R2.64], R108 ;  /* 0x0000006c02007986 */ /* 0x000fe8000c101b08 */
        /* <DEDUP_REMOVED lines=62> */
[----:B------:R-:W-:Y:S01]  /*13d0*/  STG.E.64 desc[UR8][R2.64+0x1801e0], R130 ;  /* 0x1801e08202007986 */ /* 0x000fe2000c101b08 */
[----:B------:R-:W-:Y:S05]  /*13e0*/  EXIT ;  /* 0x000000000000794d */ /* 0x000fea0003800000 */
.L_x_3:
        /* <DEDUP_REMOVED lines=9> */
.L_x_6:


//--------------------- .nv.shared.reserved.0     --------------------------
	.section	.nv.shared.reserved.0,"aw",@nobits
	.weak		__nv_reservedSMEM_offset_0_alias
	.size		__nv_reservedSMEM_offset_0_alias, 0, 64
	.other		__nv_reservedSMEM_offset_0_alias,@"STO_CUDA_RESERVED_SHARED STV_DEFAULT"
__nv_reservedSMEM_offset_0_alias:
	.zero		0
	.zero		64


//--------------------- .nv.shared.main_kernel2   --------------------------
	.section	.nv.shared.main_kernel2,"aw",@nobits
	.sectionflags	@""
.nv.shared.main_kernel2:
	.zero		11264


//--------------------- .nv.constant0.main_kernel1 --------------------------
	.section	.nv.constant0.main_kernel1,"a",@progbits
	.sectionflags	@""
	.align	4
.nv.constant0.main_kernel1:
	.zero		912


//--------------------- .nv.constant0.main_kernel0 --------------------------
	.section	.nv.constant0.main_kernel0,"a",@progbits
	.sectionflags	@""
	.align	4
.nv.constant0.main_kernel0:
	.zero		912


//--------------------- .nv.constant0.main_kernel2 --------------------------
	.section	.nv.constant0.main_kernel2,"a",@progbits
	.sectionflags	@""
	.align	4
.nv.constant0.main_kernel2:
	.zero		920


//--------------------- SYMBOLS --------------------------

	.type		.nv.reservedSmem.offset0,@object
	.size		.nv.reservedSmem.offset0,0x4
	.type		.nv.reservedSmem.cap,@object
	.size		.nv.reservedSmem.cap,0x4
